//
// Generated by NVIDIA NVVM Compiler
//
// Compiler Build ID: CL-36424714
// Cuda compilation tools, release 13.0, V13.0.88
// Based on NVVM 20.0.0
//

.version 9.0
.target sm_100
.address_size 64

	// .globl	_Z9matrixMulPKfS0_Pfiiiff
// _ZZ9matrixMulPKfS0_PfiiiffE4subA has been demoted
// _ZZ9matrixMulPKfS0_PfiiiffE4subB has been demoted

.visible .entry _Z9matrixMulPKfS0_Pfiiiff(
	.param .u64 .ptr .align 1 _Z9matrixMulPKfS0_Pfiiiff_param_0,
	.param .u64 .ptr .align 1 _Z9matrixMulPKfS0_Pfiiiff_param_1,
	.param .u64 .ptr .align 1 _Z9matrixMulPKfS0_Pfiiiff_param_2,
	.param .u32 _Z9matrixMulPKfS0_Pfiiiff_param_3,
	.param .u32 _Z9matrixMulPKfS0_Pfiiiff_param_4,
	.param .u32 _Z9matrixMulPKfS0_Pfiiiff_param_5,
	.param .f32 _Z9matrixMulPKfS0_Pfiiiff_param_6,
	.param .f32 _Z9matrixMulPKfS0_Pfiiiff_param_7
)
{
	.reg .pred 	%p<3>;
	.reg .b32 	%r<77>;
	.reg .b32 	%f<1103>;
	.reg .b64 	%rd<50>;
	// demoted variable
	.shared .align 4 .b8 _ZZ9matrixMulPKfS0_PfiiiffE4subA[4096];
	// demoted variable
	.shared .align 4 .b8 _ZZ9matrixMulPKfS0_PfiiiffE4subB[4096];
	ld.param.u64 	%rd7, [_Z9matrixMulPKfS0_Pfiiiff_param_0];
	ld.param.u64 	%rd8, [_Z9matrixMulPKfS0_Pfiiiff_param_1];
	ld.param.u32 	%r8, [_Z9matrixMulPKfS0_Pfiiiff_param_5];
	mov.u32 	%r9, %ctaid.x;
	mov.u32 	%r10, %ntid.x;
	mul.lo.s32 	%r1, %r9, %r10;
	mov.u32 	%r11, %ctaid.y;
	mov.u32 	%r12, %ntid.y;
	mul.lo.s32 	%r13, %r12, %r11;
	shl.b32 	%r2, %r13, 3;
	mov.u32 	%r14, %tid.y;
	mov.u32 	%r15, %tid.x;
	mad.lo.s32 	%r3, %r14, %r12, %r15;
	shr.u32 	%r4, %r3, 5;
	setp.lt.s32 	%p1, %r8, 1;
	mov.f32 	%f1039, 0f00000000;
	mov.f32 	%f1040, %f1039;
	mov.f32 	%f1041, %f1039;
	mov.f32 	%f1042, %f1039;
	mov.f32 	%f1043, %f1039;
	mov.f32 	%f1044, %f1039;
	mov.f32 	%f1045, %f1039;
	mov.f32 	%f1046, %f1039;
	mov.f32 	%f1047, %f1039;
	mov.f32 	%f1048, %f1039;
	mov.f32 	%f1049, %f1039;
	mov.f32 	%f1050, %f1039;
	mov.f32 	%f1051, %f1039;
	mov.f32 	%f1052, %f1039;
	mov.f32 	%f1053, %f1039;
	mov.f32 	%f1054, %f1039;
	mov.f32 	%f1055, %f1039;
	mov.f32 	%f1056, %f1039;
	mov.f32 	%f1057, %f1039;
	mov.f32 	%f1058, %f1039;
	mov.f32 	%f1059, %f1039;
	mov.f32 	%f1060, %f1039;
	mov.f32 	%f1061, %f1039;
	mov.f32 	%f1062, %f1039;
	mov.f32 	%f1063, %f1039;
	mov.f32 	%f1064, %f1039;
	mov.f32 	%f1065, %f1039;
	mov.f32 	%f1066, %f1039;
	mov.f32 	%f1067, %f1039;
	mov.f32 	%f1068, %f1039;
	mov.f32 	%f1069, %f1039;
	mov.f32 	%f1070, %f1039;
	mov.f32 	%f1071, %f1039;
	mov.f32 	%f1072, %f1039;
	mov.f32 	%f1073, %f1039;
	mov.f32 	%f1074, %f1039;
	mov.f32 	%f1075, %f1039;
	mov.f32 	%f1076, %f1039;
	mov.f32 	%f1077, %f1039;
	mov.f32 	%f1078, %f1039;
	mov.f32 	%f1079, %f1039;
	mov.f32 	%f1080, %f1039;
	mov.f32 	%f1081, %f1039;
	mov.f32 	%f1082, %f1039;
	mov.f32 	%f1083, %f1039;
	mov.f32 	%f1084, %f1039;
	mov.f32 	%f1085, %f1039;
	mov.f32 	%f1086, %f1039;
	mov.f32 	%f1087, %f1039;
	mov.f32 	%f1088, %f1039;
	mov.f32 	%f1089, %f1039;
	mov.f32 	%f1090, %f1039;
	mov.f32 	%f1091, %f1039;
	mov.f32 	%f1092, %f1039;
	mov.f32 	%f1093, %f1039;
	mov.f32 	%f1094, %f1039;
	mov.f32 	%f1095, %f1039;
	mov.f32 	%f1096, %f1039;
	mov.f32 	%f1097, %f1039;
	mov.f32 	%f1098, %f1039;
	mov.f32 	%f1099, %f1039;
	mov.f32 	%f1100, %f1039;
	mov.f32 	%f1101, %f1039;
	mov.f32 	%f1102, %f1039;
	@%p1 bra 	$L__BB0_3;
	ld.param.u32 	%r74, [_Z9matrixMulPKfS0_Pfiiiff_param_5];
	ld.param.u32 	%r71, [_Z9matrixMulPKfS0_Pfiiiff_param_4];
	shl.b32 	%r17, %r3, 2;
	and.b32  	%r18, %r17, 4;
	shr.u32 	%r19, %r3, 1;
	mad.lo.s32 	%r20, %r74, %r19, %r18;
	mul.lo.s32 	%r21, %r71, %r4;
	mul.wide.u32 	%rd10, %r1, 32;
	and.b32  	%r22, %r3, 31;
	mul.wide.u32 	%rd11, %r22, 16;
	add.s64 	%rd12, %rd10, %rd11;
	mul.wide.s32 	%rd13, %r21, 4;
	add.s64 	%rd14, %rd12, %rd13;
	cvta.to.global.u64 	%rd15, %rd8;
	add.s64 	%rd49, %rd15, %rd14;
	cvt.s64.s32 	%rd16, %r74;
	cvt.u64.u32 	%rd17, %r2;
	mul.lo.s64 	%rd18, %rd16, %rd17;
	shl.b64 	%rd19, %rd18, 2;
	mul.wide.u32 	%rd20, %r20, 4;
	add.s64 	%rd21, %rd19, %rd20;
	cvta.to.global.u64 	%rd22, %rd7;
	add.s64 	%rd48, %rd22, %rd21;
	mov.b32 	%r76, 0;
	mov.f32 	%f1039, 0f00000000;
$L__BB0_2:
	ld.param.u32 	%r75, [_Z9matrixMulPKfS0_Pfiiiff_param_5];
	ld.param.u32 	%r72, [_Z9matrixMulPKfS0_Pfiiiff_param_4];
	ld.global.v4.f32 	{%f197, %f198, %f199, %f200}, [%rd48];
	ld.global.v4.f32 	{%f201, %f202, %f203, %f204}, [%rd49];
	mov.u32 	%r25, %tid.x;
	mad.lo.s32 	%r26, %r14, %r12, %r25;
	shl.b32 	%r27, %r26, 4;
	mov.u32 	%r28, _ZZ9matrixMulPKfS0_PfiiiffE4subB;
	add.s32 	%r29, %r28, %r27;
	st.shared.v4.f32 	[%r29], {%f201, %f202, %f203, %f204};
	shl.b32 	%r30, %r26, 9;
	and.b32  	%r31, %r30, 512;
	shr.u32 	%r32, %r26, 1;
	add.s32 	%r33, %r31, %r32;
	shl.b32 	%r34, %r33, 2;
	mov.u32 	%r35, _ZZ9matrixMulPKfS0_PfiiiffE4subA;
	add.s32 	%r36, %r35, %r34;
	st.shared.f32 	[%r36], %f197;
	st.shared.f32 	[%r36+512], %f198;
	st.shared.f32 	[%r36+1024], %f199;
	st.shared.f32 	[%r36+1536], %f200;
	bar.sync 	0;
	shl.b32 	%r37, %r26, 3;
	and.b32  	%r38, %r37, 480;
	add.s32 	%r39, %r28, %r38;
	ld.shared.v4.f32 	{%f205, %f206, %f207, %f208}, [%r39];
	ld.shared.v4.f32 	{%f209, %f210, %f211, %f212}, [%r39+16];
	shr.u32 	%r40, %r26, 4;
	and.b32  	%r41, %r40, 262140;
	and.b32  	%r42, %r26, 3;
	or.b32  	%r43, %r41, %r42;
	shl.b32 	%r44, %r43, 5;
	add.s32 	%r45, %r35, %r44;
	ld.shared.v4.f32 	{%f213, %f214, %f215, %f216}, [%r45];
	ld.shared.v4.f32 	{%f217, %f218, %f219, %f220}, [%r45+16];
	fma.rn.f32 	%f221, %f213, %f205, %f1090;
	fma.rn.f32 	%f222, %f213, %f206, %f1089;
	fma.rn.f32 	%f223, %f213, %f207, %f1088;
	fma.rn.f32 	%f224, %f213, %f208, %f1087;
	fma.rn.f32 	%f225, %f214, %f205, %f1082;
	fma.rn.f32 	%f226, %f214, %f206, %f1081;
	fma.rn.f32 	%f227, %f214, %f207, %f1080;
	fma.rn.f32 	%f228, %f214, %f208, %f1079;
	fma.rn.f32 	%f229, %f215, %f205, %f1074;
	fma.rn.f32 	%f230, %f215, %f206, %f1073;
	fma.rn.f32 	%f231, %f215, %f207, %f1072;
	fma.rn.f32 	%f232, %f215, %f208, %f1071;
	fma.rn.f32 	%f233, %f216, %f205, %f1066;
	fma.rn.f32 	%f234, %f216, %f206, %f1065;
	fma.rn.f32 	%f235, %f216, %f207, %f1064;
	fma.rn.f32 	%f236, %f216, %f208, %f1063;
	fma.rn.f32 	%f237, %f213, %f209, %f1086;
	fma.rn.f32 	%f238, %f213, %f210, %f1085;
	fma.rn.f32 	%f239, %f213, %f211, %f1084;
	fma.rn.f32 	%f240, %f213, %f212, %f1083;
	fma.rn.f32 	%f241, %f214, %f209, %f1078;
	fma.rn.f32 	%f242, %f214, %f210, %f1077;
	fma.rn.f32 	%f243, %f214, %f211, %f1076;
	fma.rn.f32 	%f244, %f214, %f212, %f1075;
	fma.rn.f32 	%f245, %f215, %f209, %f1070;
	fma.rn.f32 	%f246, %f215, %f210, %f1069;
	fma.rn.f32 	%f247, %f215, %f211, %f1068;
	fma.rn.f32 	%f248, %f215, %f212, %f1067;
	fma.rn.f32 	%f249, %f216, %f209, %f1062;
	fma.rn.f32 	%f250, %f216, %f210, %f1061;
	fma.rn.f32 	%f251, %f216, %f211, %f1060;
	fma.rn.f32 	%f252, %f216, %f212, %f1059;
	fma.rn.f32 	%f253, %f217, %f205, %f1058;
	fma.rn.f32 	%f254, %f217, %f206, %f1057;
	fma.rn.f32 	%f255, %f217, %f207, %f1056;
	fma.rn.f32 	%f256, %f217, %f208, %f1055;
	fma.rn.f32 	%f257, %f218, %f205, %f1050;
	fma.rn.f32 	%f258, %f218, %f206, %f1049;
	fma.rn.f32 	%f259, %f218, %f207, %f1048;
	fma.rn.f32 	%f260, %f218, %f208, %f1047;
	fma.rn.f32 	%f261, %f219, %f205, %f1042;
	fma.rn.f32 	%f262, %f219, %f206, %f1041;
	fma.rn.f32 	%f263, %f219, %f207, %f1040;
	fma.rn.f32 	%f264, %f219, %f208, %f1039;
	fma.rn.f32 	%f265, %f220, %f205, %f1095;
	fma.rn.f32 	%f266, %f220, %f206, %f1096;
	fma.rn.f32 	%f267, %f220, %f207, %f1097;
	fma.rn.f32 	%f268, %f220, %f208, %f1098;
	fma.rn.f32 	%f269, %f217, %f209, %f1054;
	fma.rn.f32 	%f270, %f217, %f210, %f1053;
	fma.rn.f32 	%f271, %f217, %f211, %f1052;
	fma.rn.f32 	%f272, %f217, %f212, %f1051;
	fma.rn.f32 	%f273, %f218, %f209, %f1046;
	fma.rn.f32 	%f274, %f218, %f210, %f1045;
	fma.rn.f32 	%f275, %f218, %f211, %f1044;
	fma.rn.f32 	%f276, %f218, %f212, %f1043;
	fma.rn.f32 	%f277, %f219, %f209, %f1091;
	fma.rn.f32 	%f278, %f219, %f210, %f1092;
	fma.rn.f32 	%f279, %f219, %f211, %f1093;
	fma.rn.f32 	%f280, %f219, %f212, %f1094;
	fma.rn.f32 	%f281, %f220, %f209, %f1099;
	fma.rn.f32 	%f282, %f220, %f210, %f1100;
	fma.rn.f32 	%f283, %f220, %f211, %f1101;
	fma.rn.f32 	%f284, %f220, %f212, %f1102;
	ld.shared.v4.f32 	{%f285, %f286, %f287, %f288}, [%r39+512];
	ld.shared.v4.f32 	{%f289, %f290, %f291, %f292}, [%r39+528];
	ld.shared.v4.f32 	{%f293, %f294, %f295, %f296}, [%r45+512];
	ld.shared.v4.f32 	{%f297, %f298, %f299, %f300}, [%r45+528];
	fma.rn.f32 	%f301, %f293, %f285, %f221;
	fma.rn.f32 	%f302, %f293, %f286, %f222;
	fma.rn.f32 	%f303, %f293, %f287, %f223;
	fma.rn.f32 	%f304, %f293, %f288, %f224;
	fma.rn.f32 	%f305, %f294, %f285, %f225;
	fma.rn.f32 	%f306, %f294, %f286, %f226;
	fma.rn.f32 	%f307, %f294, %f287, %f227;
	fma.rn.f32 	%f308, %f294, %f288, %f228;
	fma.rn.f32 	%f309, %f295, %f285, %f229;
	fma.rn.f32 	%f310, %f295, %f286, %f230;
	fma.rn.f32 	%f311, %f295, %f287, %f231;
	fma.rn.f32 	%f312, %f295, %f288, %f232;
	fma.rn.f32 	%f313, %f296, %f285, %f233;
	fma.rn.f32 	%f314, %f296, %f286, %f234;
	fma.rn.f32 	%f315, %f296, %f287, %f235;
	fma.rn.f32 	%f316, %f296, %f288, %f236;
	fma.rn.f32 	%f317, %f293, %f289, %f237;
	fma.rn.f32 	%f318, %f293, %f290, %f238;
	fma.rn.f32 	%f319, %f293, %f291, %f239;
	fma.rn.f32 	%f320, %f293, %f292, %f240;
	fma.rn.f32 	%f321, %f294, %f289, %f241;
	fma.rn.f32 	%f322, %f294, %f290, %f242;
	fma.rn.f32 	%f323, %f294, %f291, %f243;
	fma.rn.f32 	%f324, %f294, %f292, %f244;
	fma.rn.f32 	%f325, %f295, %f289, %f245;
	fma.rn.f32 	%f326, %f295, %f290, %f246;
	fma.rn.f32 	%f327, %f295, %f291, %f247;
	fma.rn.f32 	%f328, %f295, %f292, %f248;
	fma.rn.f32 	%f329, %f296, %f289, %f249;
	fma.rn.f32 	%f330, %f296, %f290, %f250;
	fma.rn.f32 	%f331, %f296, %f291, %f251;
	fma.rn.f32 	%f332, %f296, %f292, %f252;
	fma.rn.f32 	%f333, %f297, %f285, %f253;
	fma.rn.f32 	%f334, %f297, %f286, %f254;
	fma.rn.f32 	%f335, %f297, %f287, %f255;
	fma.rn.f32 	%f336, %f297, %f288, %f256;
	fma.rn.f32 	%f337, %f298, %f285, %f257;
	fma.rn.f32 	%f338, %f298, %f286, %f258;
	fma.rn.f32 	%f339, %f298, %f287, %f259;
	fma.rn.f32 	%f340, %f298, %f288, %f260;
	fma.rn.f32 	%f341, %f299, %f285, %f261;
	fma.rn.f32 	%f342, %f299, %f286, %f262;
	fma.rn.f32 	%f343, %f299, %f287, %f263;
	fma.rn.f32 	%f344, %f299, %f288, %f264;
	fma.rn.f32 	%f345, %f300, %f285, %f265;
	fma.rn.f32 	%f346, %f300, %f286, %f266;
	fma.rn.f32 	%f347, %f300, %f287, %f267;
	fma.rn.f32 	%f348, %f300, %f288, %f268;
	fma.rn.f32 	%f349, %f297, %f289, %f269;
	fma.rn.f32 	%f350, %f297, %f290, %f270;
	fma.rn.f32 	%f351, %f297, %f291, %f271;
	fma.rn.f32 	%f352, %f297, %f292, %f272;
	fma.rn.f32 	%f353, %f298, %f289, %f273;
	fma.rn.f32 	%f354, %f298, %f290, %f274;
	fma.rn.f32 	%f355, %f298, %f291, %f275;
	fma.rn.f32 	%f356, %f298, %f292, %f276;
	fma.rn.f32 	%f357, %f299, %f289, %f277;
	fma.rn.f32 	%f358, %f299, %f290, %f278;
	fma.rn.f32 	%f359, %f299, %f291, %f279;
	fma.rn.f32 	%f360, %f299, %f292, %f280;
	fma.rn.f32 	%f361, %f300, %f289, %f281;
	fma.rn.f32 	%f362, %f300, %f290, %f282;
	fma.rn.f32 	%f363, %f300, %f291, %f283;
	fma.rn.f32 	%f364, %f300, %f292, %f284;
	ld.shared.v4.f32 	{%f365, %f366, %f367, %f368}, [%r39+1024];
	ld.shared.v4.f32 	{%f369, %f370, %f371, %f372}, [%r39+1040];
	ld.shared.v4.f32 	{%f373, %f374, %f375, %f376}, [%r45+1024];
	ld.shared.v4.f32 	{%f377, %f378, %f379, %f380}, [%r45+1040];
	fma.rn.f32 	%f381, %f373, %f365, %f301;
	fma.rn.f32 	%f382, %f373, %f366, %f302;
	fma.rn.f32 	%f383, %f373, %f367, %f303;
	fma.rn.f32 	%f384, %f373, %f368, %f304;
	fma.rn.f32 	%f385, %f374, %f365, %f305;
	fma.rn.f32 	%f386, %f374, %f366, %f306;
	fma.rn.f32 	%f387, %f374, %f367, %f307;
	fma.rn.f32 	%f388, %f374, %f368, %f308;
	fma.rn.f32 	%f389, %f375, %f365, %f309;
	fma.rn.f32 	%f390, %f375, %f366, %f310;
	fma.rn.f32 	%f391, %f375, %f367, %f311;
	fma.rn.f32 	%f392, %f375, %f368, %f312;
	fma.rn.f32 	%f393, %f376, %f365, %f313;
	fma.rn.f32 	%f394, %f376, %f366, %f314;
	fma.rn.f32 	%f395, %f376, %f367, %f315;
	fma.rn.f32 	%f396, %f376, %f368, %f316;
	fma.rn.f32 	%f397, %f373, %f369, %f317;
	fma.rn.f32 	%f398, %f373, %f370, %f318;
	fma.rn.f32 	%f399, %f373, %f371, %f319;
	fma.rn.f32 	%f400, %f373, %f372, %f320;
	fma.rn.f32 	%f401, %f374, %f369, %f321;
	fma.rn.f32 	%f402, %f374, %f370, %f322;
	fma.rn.f32 	%f403, %f374, %f371, %f323;
	fma.rn.f32 	%f404, %f374, %f372, %f324;
	fma.rn.f32 	%f405, %f375, %f369, %f325;
	fma.rn.f32 	%f406, %f375, %f370, %f326;
	fma.rn.f32 	%f407, %f375, %f371, %f327;
	fma.rn.f32 	%f408, %f375, %f372, %f328;
	fma.rn.f32 	%f409, %f376, %f369, %f329;
	fma.rn.f32 	%f410, %f376, %f370, %f330;
	fma.rn.f32 	%f411, %f376, %f371, %f331;
	fma.rn.f32 	%f412, %f376, %f372, %f332;
	fma.rn.f32 	%f413, %f377, %f365, %f333;
	fma.rn.f32 	%f414, %f377, %f366, %f334;
	fma.rn.f32 	%f415, %f377, %f367, %f335;
	fma.rn.f32 	%f416, %f377, %f368, %f336;
	fma.rn.f32 	%f417, %f378, %f365, %f337;
	fma.rn.f32 	%f418, %f378, %f366, %f338;
	fma.rn.f32 	%f419, %f378, %f367, %f339;
	fma.rn.f32 	%f420, %f378, %f368, %f340;
	fma.rn.f32 	%f421, %f379, %f365, %f341;
	fma.rn.f32 	%f422, %f379, %f366, %f342;
	fma.rn.f32 	%f423, %f379, %f367, %f343;
	fma.rn.f32 	%f424, %f379, %f368, %f344;
	fma.rn.f32 	%f425, %f380, %f365, %f345;
	fma.rn.f32 	%f426, %f380, %f366, %f346;
	fma.rn.f32 	%f427, %f380, %f367, %f347;
	fma.rn.f32 	%f428, %f380, %f368, %f348;
	fma.rn.f32 	%f429, %f377, %f369, %f349;
	fma.rn.f32 	%f430, %f377, %f370, %f350;
	fma.rn.f32 	%f431, %f377, %f371, %f351;
	fma.rn.f32 	%f432, %f377, %f372, %f352;
	fma.rn.f32 	%f433, %f378, %f369, %f353;
	fma.rn.f32 	%f434, %f378, %f370, %f354;
	fma.rn.f32 	%f435, %f378, %f371, %f355;
	fma.rn.f32 	%f436, %f378, %f372, %f356;
	fma.rn.f32 	%f437, %f379, %f369, %f357;
	fma.rn.f32 	%f438, %f379, %f370, %f358;
	fma.rn.f32 	%f439, %f379, %f371, %f359;
	fma.rn.f32 	%f440, %f379, %f372, %f360;
	fma.rn.f32 	%f441, %f380, %f369, %f361;
	fma.rn.f32 	%f442, %f380, %f370, %f362;
	fma.rn.f32 	%f443, %f380, %f371, %f363;
	fma.rn.f32 	%f444, %f380, %f372, %f364;
	ld.shared.v4.f32 	{%f445, %f446, %f447, %f448}, [%r39+1536];
	ld.shared.v4.f32 	{%f449, %f450, %f451, %f452}, [%r39+1552];
	ld.shared.v4.f32 	{%f453, %f454, %f455, %f456}, [%r45+1536];
	ld.shared.v4.f32 	{%f457, %f458, %f459, %f460}, [%r45+1552];
	fma.rn.f32 	%f461, %f453, %f445, %f381;
	fma.rn.f32 	%f462, %f453, %f446, %f382;
	fma.rn.f32 	%f463, %f453, %f447, %f383;
	fma.rn.f32 	%f464, %f453, %f448, %f384;
	fma.rn.f32 	%f465, %f454, %f445, %f385;
	fma.rn.f32 	%f466, %f454, %f446, %f386;
	fma.rn.f32 	%f467, %f454, %f447, %f387;
	fma.rn.f32 	%f468, %f454, %f448, %f388;
	fma.rn.f32 	%f469, %f455, %f445, %f389;
	fma.rn.f32 	%f470, %f455, %f446, %f390;
	fma.rn.f32 	%f471, %f455, %f447, %f391;
	fma.rn.f32 	%f472, %f455, %f448, %f392;
	fma.rn.f32 	%f473, %f456, %f445, %f393;
	fma.rn.f32 	%f474, %f456, %f446, %f394;
	fma.rn.f32 	%f475, %f456, %f447, %f395;
	fma.rn.f32 	%f476, %f456, %f448, %f396;
	fma.rn.f32 	%f477, %f453, %f449, %f397;
	fma.rn.f32 	%f478, %f453, %f450, %f398;
	fma.rn.f32 	%f479, %f453, %f451, %f399;
	fma.rn.f32 	%f480, %f453, %f452, %f400;
	fma.rn.f32 	%f481, %f454, %f449, %f401;
	fma.rn.f32 	%f482, %f454, %f450, %f402;
	fma.rn.f32 	%f483, %f454, %f451, %f403;
	fma.rn.f32 	%f484, %f454, %f452, %f404;
	fma.rn.f32 	%f485, %f455, %f449, %f405;
	fma.rn.f32 	%f486, %f455, %f450, %f406;
	fma.rn.f32 	%f487, %f455, %f451, %f407;
	fma.rn.f32 	%f488, %f455, %f452, %f408;
	fma.rn.f32 	%f489, %f456, %f449, %f409;
	fma.rn.f32 	%f490, %f456, %f450, %f410;
	fma.rn.f32 	%f491, %f456, %f451, %f411;
	fma.rn.f32 	%f492, %f456, %f452, %f412;
	fma.rn.f32 	%f493, %f457, %f445, %f413;
	fma.rn.f32 	%f494, %f457, %f446, %f414;
	fma.rn.f32 	%f495, %f457, %f447, %f415;
	fma.rn.f32 	%f496, %f457, %f448, %f416;
	fma.rn.f32 	%f497, %f458, %f445, %f417;
	fma.rn.f32 	%f498, %f458, %f446, %f418;
	fma.rn.f32 	%f499, %f458, %f447, %f419;
	fma.rn.f32 	%f500, %f458, %f448, %f420;
	fma.rn.f32 	%f501, %f459, %f445, %f421;
	fma.rn.f32 	%f502, %f459, %f446, %f422;
	fma.rn.f32 	%f503, %f459, %f447, %f423;
	fma.rn.f32 	%f504, %f459, %f448, %f424;
	fma.rn.f32 	%f505, %f460, %f445, %f425;
	fma.rn.f32 	%f506, %f460, %f446, %f426;
	fma.rn.f32 	%f507, %f460, %f447, %f427;
	fma.rn.f32 	%f508, %f460, %f448, %f428;
	fma.rn.f32 	%f509, %f457, %f449, %f429;
	fma.rn.f32 	%f510, %f457, %f450, %f430;
	fma.rn.f32 	%f511, %f457, %f451, %f431;
	fma.rn.f32 	%f512, %f457, %f452, %f432;
	fma.rn.f32 	%f513, %f458, %f449, %f433;
	fma.rn.f32 	%f514, %f458, %f450, %f434;
	fma.rn.f32 	%f515, %f458, %f451, %f435;
	fma.rn.f32 	%f516, %f458, %f452, %f436;
	fma.rn.f32 	%f517, %f459, %f449, %f437;
	fma.rn.f32 	%f518, %f459, %f450, %f438;
	fma.rn.f32 	%f519, %f459, %f451, %f439;
	fma.rn.f32 	%f520, %f459, %f452, %f440;
	fma.rn.f32 	%f521, %f460, %f449, %f441;
	fma.rn.f32 	%f522, %f460, %f450, %f442;
	fma.rn.f32 	%f523, %f460, %f451, %f443;
	fma.rn.f32 	%f524, %f460, %f452, %f444;
	ld.shared.v4.f32 	{%f525, %f526, %f527, %f528}, [%r39+2048];
	ld.shared.v4.f32 	{%f529, %f530, %f531, %f532}, [%r39+2064];
	ld.shared.v4.f32 	{%f533, %f534, %f535, %f536}, [%r45+2048];
	ld.shared.v4.f32 	{%f537, %f538, %f539, %f540}, [%r45+2064];
	fma.rn.f32 	%f541, %f533, %f525, %f461;
	fma.rn.f32 	%f542, %f533, %f526, %f462;
	fma.rn.f32 	%f543, %f533, %f527, %f463;
	fma.rn.f32 	%f544, %f533, %f528, %f464;
	fma.rn.f32 	%f545, %f534, %f525, %f465;
	fma.rn.f32 	%f546, %f534, %f526, %f466;
	fma.rn.f32 	%f547, %f534, %f527, %f467;
	fma.rn.f32 	%f548, %f534, %f528, %f468;
	fma.rn.f32 	%f549, %f535, %f525, %f469;
	fma.rn.f32 	%f550, %f535, %f526, %f470;
	fma.rn.f32 	%f551, %f535, %f527, %f471;
	fma.rn.f32 	%f552, %f535, %f528, %f472;
	fma.rn.f32 	%f553, %f536, %f525, %f473;
	fma.rn.f32 	%f554, %f536, %f526, %f474;
	fma.rn.f32 	%f555, %f536, %f527, %f475;
	fma.rn.f32 	%f556, %f536, %f528, %f476;
	fma.rn.f32 	%f557, %f533, %f529, %f477;
	fma.rn.f32 	%f558, %f533, %f530, %f478;
	fma.rn.f32 	%f559, %f533, %f531, %f479;
	fma.rn.f32 	%f560, %f533, %f532, %f480;
	fma.rn.f32 	%f561, %f534, %f529, %f481;
	fma.rn.f32 	%f562, %f534, %f530, %f482;
	fma.rn.f32 	%f563, %f534, %f531, %f483;
	fma.rn.f32 	%f564, %f534, %f532, %f484;
	fma.rn.f32 	%f565, %f535, %f529, %f485;
	fma.rn.f32 	%f566, %f535, %f530, %f486;
	fma.rn.f32 	%f567, %f535, %f531, %f487;
	fma.rn.f32 	%f568, %f535, %f532, %f488;
	fma.rn.f32 	%f569, %f536, %f529, %f489;
	fma.rn.f32 	%f570, %f536, %f530, %f490;
	fma.rn.f32 	%f571, %f536, %f531, %f491;
	fma.rn.f32 	%f572, %f536, %f532, %f492;
	fma.rn.f32 	%f573, %f537, %f525, %f493;
	fma.rn.f32 	%f574, %f537, %f526, %f494;
	fma.rn.f32 	%f575, %f537, %f527, %f495;
	fma.rn.f32 	%f576, %f537, %f528, %f496;
	fma.rn.f32 	%f577, %f538, %f525, %f497;
	fma.rn.f32 	%f578, %f538, %f526, %f498;
	fma.rn.f32 	%f579, %f538, %f527, %f499;
	fma.rn.f32 	%f580, %f538, %f528, %f500;
	fma.rn.f32 	%f581, %f539, %f525, %f501;
	fma.rn.f32 	%f582, %f539, %f526, %f502;
	fma.rn.f32 	%f583, %f539, %f527, %f503;
	fma.rn.f32 	%f584, %f539, %f528, %f504;
	fma.rn.f32 	%f585, %f540, %f525, %f505;
	fma.rn.f32 	%f586, %f540, %f526, %f506;
	fma.rn.f32 	%f587, %f540, %f527, %f507;
	fma.rn.f32 	%f588, %f540, %f528, %f508;
	fma.rn.f32 	%f589, %f537, %f529, %f509;
	fma.rn.f32 	%f590, %f537, %f530, %f510;
	fma.rn.f32 	%f591, %f537, %f531, %f511;
	fma.rn.f32 	%f592, %f537, %f532, %f512;
	fma.rn.f32 	%f593, %f538, %f529, %f513;
	fma.rn.f32 	%f594, %f538, %f530, %f514;
	fma.rn.f32 	%f595, %f538, %f531, %f515;
	fma.rn.f32 	%f596, %f538, %f532, %f516;
	fma.rn.f32 	%f597, %f539, %f529, %f517;
	fma.rn.f32 	%f598, %f539, %f530, %f518;
	fma.rn.f32 	%f599, %f539, %f531, %f519;
	fma.rn.f32 	%f600, %f539, %f532, %f520;
	fma.rn.f32 	%f601, %f540, %f529, %f521;
	fma.rn.f32 	%f602, %f540, %f530, %f522;
	fma.rn.f32 	%f603, %f540, %f531, %f523;
	fma.rn.f32 	%f604, %f540, %f532, %f524;
	ld.shared.v4.f32 	{%f605, %f606, %f607, %f608}, [%r39+2560];
	ld.shared.v4.f32 	{%f609, %f610, %f611, %f612}, [%r39+2576];
	ld.shared.v4.f32 	{%f613, %f614, %f615, %f616}, [%r45+2560];
	ld.shared.v4.f32 	{%f617, %f618, %f619, %f620}, [%r45+2576];
	fma.rn.f32 	%f621, %f613, %f605, %f541;
	fma.rn.f32 	%f622, %f613, %f606, %f542;
	fma.rn.f32 	%f623, %f613, %f607, %f543;
	fma.rn.f32 	%f624, %f613, %f608, %f544;
	fma.rn.f32 	%f625, %f614, %f605, %f545;
	fma.rn.f32 	%f626, %f614, %f606, %f546;
	fma.rn.f32 	%f627, %f614, %f607, %f547;
	fma.rn.f32 	%f628, %f614, %f608, %f548;
	fma.rn.f32 	%f629, %f615, %f605, %f549;
	fma.rn.f32 	%f630, %f615, %f606, %f550;
	fma.rn.f32 	%f631, %f615, %f607, %f551;
	fma.rn.f32 	%f632, %f615, %f608, %f552;
	fma.rn.f32 	%f633, %f616, %f605, %f553;
	fma.rn.f32 	%f634, %f616, %f606, %f554;
	fma.rn.f32 	%f635, %f616, %f607, %f555;
	fma.rn.f32 	%f636, %f616, %f608, %f556;
	fma.rn.f32 	%f637, %f613, %f609, %f557;
	fma.rn.f32 	%f638, %f613, %f610, %f558;
	fma.rn.f32 	%f639, %f613, %f611, %f559;
	fma.rn.f32 	%f640, %f613, %f612, %f560;
	fma.rn.f32 	%f641, %f614, %f609, %f561;
	fma.rn.f32 	%f642, %f614, %f610, %f562;
	fma.rn.f32 	%f643, %f614, %f611, %f563;
	fma.rn.f32 	%f644, %f614, %f612, %f564;
	fma.rn.f32 	%f645, %f615, %f609, %f565;
	fma.rn.f32 	%f646, %f615, %f610, %f566;
	fma.rn.f32 	%f647, %f615, %f611, %f567;
	fma.rn.f32 	%f648, %f615, %f612, %f568;
	fma.rn.f32 	%f649, %f616, %f609, %f569;
	fma.rn.f32 	%f650, %f616, %f610, %f570;
	fma.rn.f32 	%f651, %f616, %f611, %f571;
	fma.rn.f32 	%f652, %f616, %f612, %f572;
	fma.rn.f32 	%f653, %f617, %f605, %f573;
	fma.rn.f32 	%f654, %f617, %f606, %f574;
	fma.rn.f32 	%f655, %f617, %f607, %f575;
	fma.rn.f32 	%f656, %f617, %f608, %f576;
	fma.rn.f32 	%f657, %f618, %f605, %f577;
	fma.rn.f32 	%f658, %f618, %f606, %f578;
	fma.rn.f32 	%f659, %f618, %f607, %f579;
	fma.rn.f32 	%f660, %f618, %f608, %f580;
	fma.rn.f32 	%f661, %f619, %f605, %f581;
	fma.rn.f32 	%f662, %f619, %f606, %f582;
	fma.rn.f32 	%f663, %f619, %f607, %f583;
	fma.rn.f32 	%f664, %f619, %f608, %f584;
	fma.rn.f32 	%f665, %f620, %f605, %f585;
	fma.rn.f32 	%f666, %f620, %f606, %f586;
	fma.rn.f32 	%f667, %f620, %f607, %f587;
	fma.rn.f32 	%f668, %f620, %f608, %f588;
	fma.rn.f32 	%f669, %f617, %f609, %f589;
	fma.rn.f32 	%f670, %f617, %f610, %f590;
	fma.rn.f32 	%f671, %f617, %f611, %f591;
	fma.rn.f32 	%f672, %f617, %f612, %f592;
	fma.rn.f32 	%f673, %f618, %f609, %f593;
	fma.rn.f32 	%f674, %f618, %f610, %f594;
	fma.rn.f32 	%f675, %f618, %f611, %f595;
	fma.rn.f32 	%f676, %f618, %f612, %f596;
	fma.rn.f32 	%f677, %f619, %f609, %f597;
	fma.rn.f32 	%f678, %f619, %f610, %f598;
	fma.rn.f32 	%f679, %f619, %f611, %f599;
	fma.rn.f32 	%f680, %f619, %f612, %f600;
	fma.rn.f32 	%f681, %f620, %f609, %f601;
	fma.rn.f32 	%f682, %f620, %f610, %f602;
	fma.rn.f32 	%f683, %f620, %f611, %f603;
	fma.rn.f32 	%f684, %f620, %f612, %f604;
	ld.shared.v4.f32 	{%f685, %f686, %f687, %f688}, [%r39+3072];
	ld.shared.v4.f32 	{%f689, %f690, %f691, %f692}, [%r39+3088];
	ld.shared.v4.f32 	{%f693, %f694, %f695, %f696}, [%r45+3072];
	ld.shared.v4.f32 	{%f697, %f698, %f699, %f700}, [%r45+3088];
	fma.rn.f32 	%f701, %f693, %f685, %f621;
	fma.rn.f32 	%f702, %f693, %f686, %f622;
	fma.rn.f32 	%f703, %f693, %f687, %f623;
	fma.rn.f32 	%f704, %f693, %f688, %f624;
	fma.rn.f32 	%f705, %f694, %f685, %f625;
	fma.rn.f32 	%f706, %f694, %f686, %f626;
	fma.rn.f32 	%f707, %f694, %f687, %f627;
	fma.rn.f32 	%f708, %f694, %f688, %f628;
	fma.rn.f32 	%f709, %f695, %f685, %f629;
	fma.rn.f32 	%f710, %f695, %f686, %f630;
	fma.rn.f32 	%f711, %f695, %f687, %f631;
	fma.rn.f32 	%f712, %f695, %f688, %f632;
	fma.rn.f32 	%f713, %f696, %f685, %f633;
	fma.rn.f32 	%f714, %f696, %f686, %f634;
	fma.rn.f32 	%f715, %f696, %f687, %f635;
	fma.rn.f32 	%f716, %f696, %f688, %f636;
	fma.rn.f32 	%f717, %f693, %f689, %f637;
	fma.rn.f32 	%f718, %f693, %f690, %f638;
	fma.rn.f32 	%f719, %f693, %f691, %f639;
	fma.rn.f32 	%f720, %f693, %f692, %f640;
	fma.rn.f32 	%f721, %f694, %f689, %f641;
	fma.rn.f32 	%f722, %f694, %f690, %f642;
	fma.rn.f32 	%f723, %f694, %f691, %f643;
	fma.rn.f32 	%f724, %f694, %f692, %f644;
	fma.rn.f32 	%f725, %f695, %f689, %f645;
	fma.rn.f32 	%f726, %f695, %f690, %f646;
	fma.rn.f32 	%f727, %f695, %f691, %f647;
	fma.rn.f32 	%f728, %f695, %f692, %f648;
	fma.rn.f32 	%f729, %f696, %f689, %f649;
	fma.rn.f32 	%f730, %f696, %f690, %f650;
	fma.rn.f32 	%f731, %f696, %f691, %f651;
	fma.rn.f32 	%f732, %f696, %f692, %f652;
	fma.rn.f32 	%f733, %f697, %f685, %f653;
	fma.rn.f32 	%f734, %f697, %f686, %f654;
	fma.rn.f32 	%f735, %f697, %f687, %f655;
	fma.rn.f32 	%f736, %f697, %f688, %f656;
	fma.rn.f32 	%f737, %f698, %f685, %f657;
	fma.rn.f32 	%f738, %f698, %f686, %f658;
	fma.rn.f32 	%f739, %f698, %f687, %f659;
	fma.rn.f32 	%f740, %f698, %f688, %f660;
	fma.rn.f32 	%f741, %f699, %f685, %f661;
	fma.rn.f32 	%f742, %f699, %f686, %f662;
	fma.rn.f32 	%f743, %f699, %f687, %f663;
	fma.rn.f32 	%f744, %f699, %f688, %f664;
	fma.rn.f32 	%f745, %f700, %f685, %f665;
	fma.rn.f32 	%f746, %f700, %f686, %f666;
	fma.rn.f32 	%f747, %f700, %f687, %f667;
	fma.rn.f32 	%f748, %f700, %f688, %f668;
	fma.rn.f32 	%f749, %f697, %f689, %f669;
	fma.rn.f32 	%f750, %f697, %f690, %f670;
	fma.rn.f32 	%f751, %f697, %f691, %f671;
	fma.rn.f32 	%f752, %f697, %f692, %f672;
	fma.rn.f32 	%f753, %f698, %f689, %f673;
	fma.rn.f32 	%f754, %f698, %f690, %f674;
	fma.rn.f32 	%f755, %f698, %f691, %f675;
	fma.rn.f32 	%f756, %f698, %f692, %f676;
	fma.rn.f32 	%f757, %f699, %f689, %f677;
	fma.rn.f32 	%f758, %f699, %f690, %f678;
	fma.rn.f32 	%f759, %f699, %f691, %f679;
	fma.rn.f32 	%f760, %f699, %f692, %f680;
	fma.rn.f32 	%f761, %f700, %f689, %f681;
	fma.rn.f32 	%f762, %f700, %f690, %f682;
	fma.rn.f32 	%f763, %f700, %f691, %f683;
	fma.rn.f32 	%f764, %f700, %f692, %f684;
	ld.shared.v4.f32 	{%f765, %f766, %f767, %f768}, [%r39+3584];
	ld.shared.v4.f32 	{%f769, %f770, %f771, %f772}, [%r39+3600];
	ld.shared.v4.f32 	{%f773, %f774, %f775, %f776}, [%r45+3584];
	ld.shared.v4.f32 	{%f777, %f778, %f779, %f780}, [%r45+3600];
	fma.rn.f32 	%f1090, %f773, %f765, %f701;
	fma.rn.f32 	%f1089, %f773, %f766, %f702;
	fma.rn.f32 	%f1088, %f773, %f767, %f703;
	fma.rn.f32 	%f1087, %f773, %f768, %f704;
	fma.rn.f32 	%f1082, %f774, %f765, %f705;
	fma.rn.f32 	%f1081, %f774, %f766, %f706;
	fma.rn.f32 	%f1080, %f774, %f767, %f707;
	fma.rn.f32 	%f1079, %f774, %f768, %f708;
	fma.rn.f32 	%f1074, %f775, %f765, %f709;
	fma.rn.f32 	%f1073, %f775, %f766, %f710;
	fma.rn.f32 	%f1072, %f775, %f767, %f711;
	fma.rn.f32 	%f1071, %f775, %f768, %f712;
	fma.rn.f32 	%f1066, %f776, %f765, %f713;
	fma.rn.f32 	%f1065, %f776, %f766, %f714;
	fma.rn.f32 	%f1064, %f776, %f767, %f715;
	fma.rn.f32 	%f1063, %f776, %f768, %f716;
	fma.rn.f32 	%f1086, %f773, %f769, %f717;
	fma.rn.f32 	%f1085, %f773, %f770, %f718;
	fma.rn.f32 	%f1084, %f773, %f771, %f719;
	fma.rn.f32 	%f1083, %f773, %f772, %f720;
	fma.rn.f32 	%f1078, %f774, %f769, %f721;
	fma.rn.f32 	%f1077, %f774, %f770, %f722;
	fma.rn.f32 	%f1076, %f774, %f771, %f723;
	fma.rn.f32 	%f1075, %f774, %f772, %f724;
	fma.rn.f32 	%f1070, %f775, %f769, %f725;
	fma.rn.f32 	%f1069, %f775, %f770, %f726;
	fma.rn.f32 	%f1068, %f775, %f771, %f727;
	fma.rn.f32 	%f1067, %f775, %f772, %f728;
	fma.rn.f32 	%f1062, %f776, %f769, %f729;
	fma.rn.f32 	%f1061, %f776, %f770, %f730;
	fma.rn.f32 	%f1060, %f776, %f771, %f731;
	fma.rn.f32 	%f1059, %f776, %f772, %f732;
	fma.rn.f32 	%f1058, %f777, %f765, %f733;
	fma.rn.f32 	%f1057, %f777, %f766, %f734;
	fma.rn.f32 	%f1056, %f777, %f767, %f735;
	fma.rn.f32 	%f1055, %f777, %f768, %f736;
	fma.rn.f32 	%f1050, %f778, %f765, %f737;
	fma.rn.f32 	%f1049, %f778, %f766, %f738;
	fma.rn.f32 	%f1048, %f778, %f767, %f739;
	fma.rn.f32 	%f1047, %f778, %f768, %f740;
	fma.rn.f32 	%f1042, %f779, %f765, %f741;
	fma.rn.f32 	%f1041, %f779, %f766, %f742;
	fma.rn.f32 	%f1040, %f779, %f767, %f743;
	fma.rn.f32 	%f1039, %f779, %f768, %f744;
	fma.rn.f32 	%f1095, %f780, %f765, %f745;
	fma.rn.f32 	%f1096, %f780, %f766, %f746;
	fma.rn.f32 	%f1097, %f780, %f767, %f747;
	fma.rn.f32 	%f1098, %f780, %f768, %f748;
	fma.rn.f32 	%f1054, %f777, %f769, %f749;
	fma.rn.f32 	%f1053, %f777, %f770, %f750;
	fma.rn.f32 	%f1052, %f777, %f771, %f751;
	fma.rn.f32 	%f1051, %f777, %f772, %f752;
	fma.rn.f32 	%f1046, %f778, %f769, %f753;
	fma.rn.f32 	%f1045, %f778, %f770, %f754;
	fma.rn.f32 	%f1044, %f778, %f771, %f755;
	fma.rn.f32 	%f1043, %f778, %f772, %f756;
	fma.rn.f32 	%f1091, %f779, %f769, %f757;
	fma.rn.f32 	%f1092, %f779, %f770, %f758;
	fma.rn.f32 	%f1093, %f779, %f771, %f759;
	fma.rn.f32 	%f1094, %f779, %f772, %f760;
	fma.rn.f32 	%f1099, %f780, %f769, %f761;
	fma.rn.f32 	%f1100, %f780, %f770, %f762;
	fma.rn.f32 	%f1101, %f780, %f771, %f763;
	fma.rn.f32 	%f1102, %f780, %f772, %f764;
	bar.sync 	0;
	add.s32 	%r76, %r76, 8;
	shl.b32 	%r46, %r72, 3;
	mul.wide.s32 	%rd23, %r46, 4;
	add.s64 	%rd49, %rd49, %rd23;
	add.s64 	%rd48, %rd48, 32;
	setp.lt.s32 	%p2, %r76, %r75;
	@%p2 bra 	$L__BB0_2;
$L__BB0_3:
	ld.param.f32 	%f974, [_Z9matrixMulPKfS0_Pfiiiff_param_7];
	ld.param.f32 	%f973, [_Z9matrixMulPKfS0_Pfiiiff_param_6];
	ld.param.u32 	%r73, [_Z9matrixMulPKfS0_Pfiiiff_param_4];
	ld.param.u64 	%rd47, [_Z9matrixMulPKfS0_Pfiiiff_param_2];
	cvt.s64.s32 	%rd24, %r73;
	mov.u32 	%r47, %tid.y;
	mov.u32 	%r48, %ntid.y;
	mov.u32 	%r49, %tid.x;
	mad.lo.s32 	%r50, %r47, %r48, %r49;
	shl.b32 	%r51, %r50, 1;
	and.b32  	%r52, %r51, 120;
	cvt.u64.u32 	%rd25, %r52;
	cvta.to.global.u64 	%rd26, %rd47;
	mov.u32 	%r53, %ctaid.x;
	mov.u32 	%r54, %ntid.x;
	mul.lo.s32 	%r55, %r53, %r54;
	mul.wide.u32 	%rd27, %r55, 8;
	add.s64 	%rd28, %rd27, %rd25;
	mov.u32 	%r56, %ctaid.y;
	mul.lo.s32 	%r57, %r48, %r56;
	shl.b32 	%r58, %r57, 3;
	shr.u32 	%r59, %r50, 4;
	and.b32  	%r60, %r59, 262140;
	and.b32  	%r61, %r50, 3;
	or.b32  	%r62, %r60, %r61;
	shl.b32 	%r63, %r62, 3;
	add.s32 	%r64, %r63, %r58;
	cvt.u64.u32 	%rd29, %r64;
	mad.lo.s64 	%rd30, %rd29, %rd24, %rd28;
	shl.b64 	%rd31, %rd30, 2;
	add.s64 	%rd32, %rd26, %rd31;
	ld.global.v4.f32 	{%f781, %f782, %f783, %f784}, [%rd32];
	mul.f32 	%f785, %f973, %f1090;
	fma.rn.f32 	%f786, %f974, %f781, %f785;
	mul.f32 	%f787, %f973, %f1089;
	fma.rn.f32 	%f788, %f974, %f782, %f787;
	mul.f32 	%f789, %f973, %f1088;
	fma.rn.f32 	%f790, %f974, %f783, %f789;
	mul.f32 	%f791, %f973, %f1087;
	fma.rn.f32 	%f792, %f974, %f784, %f791;
	st.global.v4.f32 	[%rd32], {%f786, %f788, %f790, %f792};
	ld.global.v4.f32 	{%f793, %f794, %f795, %f796}, [%rd32+16];
	mul.f32 	%f797, %f973, %f1086;
	fma.rn.f32 	%f798, %f974, %f793, %f797;
	mul.f32 	%f799, %f973, %f1085;
	fma.rn.f32 	%f800, %f974, %f794, %f799;
	mul.f32 	%f801, %f973, %f1084;
	fma.rn.f32 	%f802, %f974, %f795, %f801;
	mul.f32 	%f803, %f973, %f1083;
	fma.rn.f32 	%f804, %f974, %f796, %f803;
	st.global.v4.f32 	[%rd32+16], {%f798, %f800, %f802, %f804};
	mul.wide.s32 	%rd33, %r73, 4;
	add.s64 	%rd34, %rd32, %rd33;
	ld.global.v4.f32 	{%f805, %f806, %f807, %f808}, [%rd34];
	mul.f32 	%f809, %f973, %f1082;
	fma.rn.f32 	%f810, %f974, %f805, %f809;
	mul.f32 	%f811, %f973, %f1081;
	fma.rn.f32 	%f812, %f974, %f806, %f811;
	mul.f32 	%f813, %f973, %f1080;
	fma.rn.f32 	%f814, %f974, %f807, %f813;
	mul.f32 	%f815, %f973, %f1079;
	fma.rn.f32 	%f816, %f974, %f808, %f815;
	st.global.v4.f32 	[%rd34], {%f810, %f812, %f814, %f816};
	ld.global.v4.f32 	{%f817, %f818, %f819, %f820}, [%rd34+16];
	mul.f32 	%f821, %f973, %f1078;
	fma.rn.f32 	%f822, %f974, %f817, %f821;
	mul.f32 	%f823, %f973, %f1077;
	fma.rn.f32 	%f824, %f974, %f818, %f823;
	mul.f32 	%f825, %f973, %f1076;
	fma.rn.f32 	%f826, %f974, %f819, %f825;
	mul.f32 	%f827, %f973, %f1075;
	fma.rn.f32 	%f828, %f974, %f820, %f827;
	st.global.v4.f32 	[%rd34+16], {%f822, %f824, %f826, %f828};
	shl.b32 	%r65, %r73, 1;
	mul.wide.s32 	%rd35, %r65, 4;
	add.s64 	%rd36, %rd32, %rd35;
	ld.global.v4.f32 	{%f829, %f830, %f831, %f832}, [%rd36];
	mul.f32 	%f833, %f973, %f1074;
	fma.rn.f32 	%f834, %f974, %f829, %f833;
	mul.f32 	%f835, %f973, %f1073;
	fma.rn.f32 	%f836, %f974, %f830, %f835;
	mul.f32 	%f837, %f973, %f1072;
	fma.rn.f32 	%f838, %f974, %f831, %f837;
	mul.f32 	%f839, %f973, %f1071;
	fma.rn.f32 	%f840, %f974, %f832, %f839;
	st.global.v4.f32 	[%rd36], {%f834, %f836, %f838, %f840};
	ld.global.v4.f32 	{%f841, %f842, %f843, %f844}, [%rd36+16];
	mul.f32 	%f845, %f973, %f1070;
	fma.rn.f32 	%f846, %f974, %f841, %f845;
	mul.f32 	%f847, %f973, %f1069;
	fma.rn.f32 	%f848, %f974, %f842, %f847;
	mul.f32 	%f849, %f973, %f1068;
	fma.rn.f32 	%f850, %f974, %f843, %f849;
	mul.f32 	%f851, %f973, %f1067;
	fma.rn.f32 	%f852, %f974, %f844, %f851;
	st.global.v4.f32 	[%rd36+16], {%f846, %f848, %f850, %f852};
	mul.lo.s32 	%r66, %r73, 3;
	mul.wide.s32 	%rd37, %r66, 4;
	add.s64 	%rd38, %rd32, %rd37;
	ld.global.v4.f32 	{%f853, %f854, %f855, %f856}, [%rd38];
	mul.f32 	%f857, %f973, %f1066;
	fma.rn.f32 	%f858, %f974, %f853, %f857;
	mul.f32 	%f859, %f973, %f1065;
	fma.rn.f32 	%f860, %f974, %f854, %f859;
	mul.f32 	%f861, %f973, %f1064;
	fma.rn.f32 	%f862, %f974, %f855, %f861;
	mul.f32 	%f863, %f973, %f1063;
	fma.rn.f32 	%f864, %f974, %f856, %f863;
	st.global.v4.f32 	[%rd38], {%f858, %f860, %f862, %f864};
	ld.global.v4.f32 	{%f865, %f866, %f867, %f868}, [%rd38+16];
	mul.f32 	%f869, %f973, %f1062;
	fma.rn.f32 	%f870, %f974, %f865, %f869;
	mul.f32 	%f871, %f973, %f1061;
	fma.rn.f32 	%f872, %f974, %f866, %f871;
	mul.f32 	%f873, %f973, %f1060;
	fma.rn.f32 	%f874, %f974, %f867, %f873;
	mul.f32 	%f875, %f973, %f1059;
	fma.rn.f32 	%f876, %f974, %f868, %f875;
	st.global.v4.f32 	[%rd38+16], {%f870, %f872, %f874, %f876};
	shl.b32 	%r67, %r73, 2;
	mul.wide.s32 	%rd39, %r67, 4;
	add.s64 	%rd40, %rd32, %rd39;
	ld.global.v4.f32 	{%f877, %f878, %f879, %f880}, [%rd40];
	mul.f32 	%f881, %f973, %f1058;
	fma.rn.f32 	%f882, %f974, %f877, %f881;
	mul.f32 	%f883, %f973, %f1057;
	fma.rn.f32 	%f884, %f974, %f878, %f883;
	mul.f32 	%f885, %f973, %f1056;
	fma.rn.f32 	%f886, %f974, %f879, %f885;
	mul.f32 	%f887, %f973, %f1055;
	fma.rn.f32 	%f888, %f974, %f880, %f887;
	st.global.v4.f32 	[%rd40], {%f882, %f884, %f886, %f888};
	ld.global.v4.f32 	{%f889, %f890, %f891, %f892}, [%rd40+16];
	mul.f32 	%f893, %f973, %f1054;
	fma.rn.f32 	%f894, %f974, %f889, %f893;
	mul.f32 	%f895, %f973, %f1053;
	fma.rn.f32 	%f896, %f974, %f890, %f895;
	mul.f32 	%f897, %f973, %f1052;
	fma.rn.f32 	%f898, %f974, %f891, %f897;
	mul.f32 	%f899, %f973, %f1051;
	fma.rn.f32 	%f900, %f974, %f892, %f899;
	st.global.v4.f32 	[%rd40+16], {%f894, %f896, %f898, %f900};
	mul.lo.s32 	%r68, %r73, 5;
	mul.wide.s32 	%rd41, %r68, 4;
	add.s64 	%rd42, %rd32, %rd41;
	ld.global.v4.f32 	{%f901, %f902, %f903, %f904}, [%rd42];
	mul.f32 	%f905, %f973, %f1050;
	fma.rn.f32 	%f906, %f974, %f901, %f905;
	mul.f32 	%f907, %f973, %f1049;
	fma.rn.f32 	%f908, %f974, %f902, %f907;
	mul.f32 	%f909, %f973, %f1048;
	fma.rn.f32 	%f910, %f974, %f903, %f909;
	mul.f32 	%f911, %f973, %f1047;
	fma.rn.f32 	%f912, %f974, %f904, %f911;
	st.global.v4.f32 	[%rd42], {%f906, %f908, %f910, %f912};
	ld.global.v4.f32 	{%f913, %f914, %f915, %f916}, [%rd42+16];
	mul.f32 	%f917, %f973, %f1046;
	fma.rn.f32 	%f918, %f974, %f913, %f917;
	mul.f32 	%f919, %f973, %f1045;
	fma.rn.f32 	%f920, %f974, %f914, %f919;
	mul.f32 	%f921, %f973, %f1044;
	fma.rn.f32 	%f922, %f974, %f915, %f921;
	mul.f32 	%f923, %f973, %f1043;
	fma.rn.f32 	%f924, %f974, %f916, %f923;
	st.global.v4.f32 	[%rd42+16], {%f918, %f920, %f922, %f924};
	mul.lo.s32 	%r69, %r73, 6;
	mul.wide.s32 	%rd43, %r69, 4;
	add.s64 	%rd44, %rd32, %rd43;
	ld.global.v4.f32 	{%f925, %f926, %f927, %f928}, [%rd44];
	mul.f32 	%f929, %f973, %f1042;
	fma.rn.f32 	%f930, %f974, %f925, %f929;
	mul.f32 	%f931, %f973, %f1041;
	fma.rn.f32 	%f932, %f974, %f926, %f931;
	mul.f32 	%f933, %f973, %f1040;
	fma.rn.f32 	%f934, %f974, %f927, %f933;
	mul.f32 	%f935, %f973, %f1039;
	fma.rn.f32 	%f936, %f974, %f928, %f935;
	st.global.v4.f32 	[%rd44], {%f930, %f932, %f934, %f936};
	ld.global.v4.f32 	{%f937, %f938, %f939, %f940}, [%rd44+16];
	mul.f32 	%f941, %f973, %f1091;
	fma.rn.f32 	%f942, %f974, %f937, %f941;
	mul.f32 	%f943, %f973, %f1092;
	fma.rn.f32 	%f944, %f974, %f938, %f943;
	mul.f32 	%f945, %f973, %f1093;
	fma.rn.f32 	%f946, %f974, %f939, %f945;
	mul.f32 	%f947, %f973, %f1094;
	fma.rn.f32 	%f948, %f974, %f940, %f947;
	st.global.v4.f32 	[%rd44+16], {%f942, %f944, %f946, %f948};
	mul.lo.s32 	%r70, %r73, 7;
	mul.wide.s32 	%rd45, %r70, 4;
	add.s64 	%rd46, %rd32, %rd45;
	ld.global.v4.f32 	{%f949, %f950, %f951, %f952}, [%rd46];
	mul.f32 	%f953, %f973, %f1095;
	fma.rn.f32 	%f954, %f974, %f949, %f953;
	mul.f32 	%f955, %f973, %f1096;
	fma.rn.f32 	%f956, %f974, %f950, %f955;
	mul.f32 	%f957, %f973, %f1097;
	fma.rn.f32 	%f958, %f974, %f951, %f957;
	mul.f32 	%f959, %f973, %f1098;
	fma.rn.f32 	%f960, %f974, %f952, %f959;
	st.global.v4.f32 	[%rd46], {%f954, %f956, %f958, %f960};
	ld.global.v4.f32 	{%f961, %f962, %f963, %f964}, [%rd46+16];
	mul.f32 	%f965, %f973, %f1099;
	fma.rn.f32 	%f966, %f974, %f961, %f965;
	mul.f32 	%f967, %f973, %f1100;
	fma.rn.f32 	%f968, %f974, %f962, %f967;
	mul.f32 	%f969, %f973, %f1101;
	fma.rn.f32 	%f970, %f974, %f963, %f969;
	mul.f32 	%f971, %f973, %f1102;
	fma.rn.f32 	%f972, %f974, %f964, %f971;
	st.global.v4.f32 	[%rd46+16], {%f966, %f968, %f970, %f972};
	ret;

}


// ===== COMPILED SASS (sm_100) =====

	.target	sm_100

	.elftype	@"ET_EXEC"


//--------------------- .note.nv.tkinfo           --------------------------
	.section	.note.nv.tkinfo,"",@"SHT_NOTE"
	.sectionflags	@"SHF_NOTE_NV_TKINFO"
	.tkinfo
        /*0018*/ 	.word	0x00000002
        /*0030*/ 	.string	""
        /*0030*/ 	.string	"ptxas"
        /*0030*/ 	.string	"Cuda compilation tools, release 13.0, V13.0.88"
        /*0030*/ 	.string	"Build cuda_13.0.r13.0/compiler.36424714_0"
        /*0030*/ 	.string	"-arch sm_100 -m 64 "



//--------------------- .note.nv.cuinfo           --------------------------
	.section	.note.nv.cuinfo,"",@"SHT_NOTE"
	.sectionflags	@"SHF_NOTE_NV_CUINFO"
        /*0018*/ 	.short	0x0002
        /*001a*/ 	.short	0x0064
        /*001c*/ 	.short	0x0082
	.zero		2


//--------------------- .nv.info                  --------------------------
	.section	.nv.info,"",@"SHT_CUDA_INFO"
	.align	4


	//----- nvinfo : EIATTR_REGCOUNT
	.align		4
        /*0000*/ 	.byte	0x04, 0x2f
        /*0002*/ 	.short	(.L_1 - .L_0)
	.align		4
.L_0:
        /*0004*/ 	.word	index@(_Z9matrixMulPKfS0_Pfiiiff)
        /*0008*/ 	.word	0x0000006a


	//----- nvinfo : EIATTR_FRAME_SIZE
	.align		4
.L_1:
        /*000c*/ 	.byte	0x04, 0x11
        /*000e*/ 	.short	(.L_3 - .L_2)
	.align		4
.L_2:
        /*0010*/ 	.word	index@(_Z9matrixMulPKfS0_Pfiiiff)
        /*0014*/ 	.word	0x00000000


	//----- nvinfo : EIATTR_MIN_STACK_SIZE
	.align		4
.L_3:
        /*0018*/ 	.byte	0x04, 0x12
        /*001a*/ 	.short	(.L_5 - .L_4)
	.align		4
.L_4:
        /*001c*/ 	.word	index@(_Z9matrixMulPKfS0_Pfiiiff)
        /*0020*/ 	.word	0x00000000
.L_5:


//--------------------- .nv.compat                --------------------------
	.section	.nv.compat,"",@"SHT_CUDA_COMPAT_INFO"
	.align	4
        /*0000*/ 	.byte	0x02, 0x09, 0x00, 0x00, 0x02, 0x02, 0x01, 0x00, 0x02, 0x05, 0x05, 0x00, 0x03, 0x07, 0x01, 0x01
        /*0010*/ 	.byte	0x02, 0x03, 0x00, 0x00, 0x02, 0x06, 0x01, 0x00, 0x04, 0x0b, 0x08, 0x00, 0x09, 0x00, 0x00, 0x00
        /*0020*/ 	.byte	0x00, 0x00, 0x00, 0x00


//--------------------- .nv.info._Z9matrixMulPKfS0_Pfiiiff --------------------------
	.section	.nv.info._Z9matrixMulPKfS0_Pfiiiff,"",@"SHT_CUDA_INFO"
	.sectionflags	@""
	.align	4


	//----- nvinfo : EIATTR_CUDA_API_VERSION
	.align		4
        /*0000*/ 	.byte	0x04, 0x37
        /*0002*/ 	.short	(.L_7 - .L_6)
.L_6:
        /*0004*/ 	.word	0x00000082


	//----- nvinfo : EIATTR_KPARAM_INFO
	.align		4
.L_7:
        /*0008*/ 	.byte	0x04, 0x17
        /*000a*/ 	.short	(.L_9 - .L_8)
.L_8:
        /*000c*/ 	.word	0x00000000
        /*0010*/ 	.short	0x0007
        /*0012*/ 	.short	0x0028
        /*0014*/ 	.byte	0x00, 0xf0, 0x11, 0x00


	//----- nvinfo : EIATTR_KPARAM_INFO
	.align		4
.L_9:
        /*0018*/ 	.byte	0x04, 0x17
        /*001a*/ 	.short	(.L_11 - .L_10)
.L_10:
        /*001c*/ 	.word	0x00000000
        /*0020*/ 	.short	0x0006
        /*0022*/ 	.short	0x0024
        /*0024*/ 	.byte	0x00, 0xf0, 0x11, 0x00


	//----- nvinfo : EIATTR_KPARAM_INFO
	.align		4
.L_11:
        /*0028*/ 	.byte	0x04, 0x17
        /*002a*/ 	.short	(.L_13 - .L_12)
.L_12:
        /*002c*/ 	.word	0x00000000
        /*0030*/ 	.short	0x0005
        /*0032*/ 	.short	0x0020
        /*0034*/ 	.byte	0x00, 0xf0, 0x11, 0x00


	//----- nvinfo : EIATTR_KPARAM_INFO
	.align		4
.L_13:
        /*0038*/ 	.byte	0x04, 0x17
        /*003a*/ 	.short	(.L_15 - .L_14)
.L_14:
        /*003c*/ 	.word	0x00000000
        /*0040*/ 	.short	0x0004
        /*0042*/ 	.short	0x001c
        /*0044*/ 	.byte	0x00, 0xf0, 0x11, 0x00


	//----- nvinfo : EIATTR_KPARAM_INFO
	.align		4
.L_15:
        /*0048*/ 	.byte	0x04, 0x17
        /*004a*/ 	.short	(.L_17 - .L_16)
.L_16:
        /*004c*/ 	.word	0x00000000
        /*0050*/ 	.short	0x0003
        /*0052*/ 	.short	0x0018
        /*0054*/ 	.byte	0x00, 0xf0, 0x11, 0x00


	//----- nvinfo : EIATTR_KPARAM_INFO
	.align		4
.L_17:
        /*0058*/ 	.byte	0x04, 0x17
        /*005a*/ 	.short	(.L_19 - .L_18)
.L_18:
        /*005c*/ 	.word	0x00000000
        /*0060*/ 	.short	0x0002
        /*0062*/ 	.short	0x0010
        /*0064*/ 	.byte	0x00, 0xf5, 0x21, 0x00


	//----- nvinfo : EIATTR_KPARAM_INFO
	.align		4
.L_19:
        /*0068*/ 	.byte	0x04, 0x17
        /*006a*/ 	.short	(.L_21 - .L_20)
.L_20:
        /*006c*/ 	.word	0x00000000
        /*0070*/ 	.short	0x0001
        /*0072*/ 	.short	0x0008
        /*0074*/ 	.byte	0x00, 0xf5, 0x21, 0x00


	//----- nvinfo : EIATTR_KPARAM_INFO
	.align		4
.L_21:
        /*0078*/ 	.byte	0x04, 0x17
        /*007a*/ 	.short	(.L_23 - .L_22)
.L_22:
        /*007c*/ 	.word	0x00000000
        /*0080*/ 	.short	0x0000
        /*0082*/ 	.short	0x0000
        /*0084*/ 	.byte	0x00, 0xf5, 0x21, 0x00


	//----- nvinfo : EIATTR_SPARSE_MMA_MASK
	.align		4
.L_23:
        /*0088*/ 	.byte	0x03, 0x50
        /*008a*/ 	.short	0x0000


	//----- nvinfo : EIATTR_MAXREG_COUNT
	.align		4
        /*008c*/ 	.byte	0x03, 0x1b
        /*008e*/ 	.short	0x00ff


	//----- nvinfo : EIATTR_NUM_BARRIERS
	.align		4
        /*0090*/ 	.byte	0x02, 0x4c
        /*0092*/ 	.byte	0x01
	.zero		1


	//----- nvinfo : EIATTR_MERCURY_ISA_VERSION
	.align		4
        /*0094*/ 	.byte	0x03, 0x5f
        /*0096*/ 	.short	0x0101


	//----- nvinfo : EIATTR_VRC_CTA_INIT_COUNT
	.align		4
        /*0098*/ 	.byte	0x02, 0x4a
	.zero		1
	.zero		1


	//----- nvinfo : EIATTR_EXIT_INSTR_OFFSETS
	.align		4
        /*009c*/ 	.byte	0x04, 0x1c
        /*009e*/ 	.short	(.L_25 - .L_24)


	//   ....[0]....
.L_24:
        /*00a0*/ 	.word	0x00003560


	//----- nvinfo : EIATTR_CBANK_PARAM_SIZE
	.align		4
.L_25:
        /*00a4*/ 	.byte	0x03, 0x19
        /*00a6*/ 	.short	0x002c


	//----- nvinfo : EIATTR_PARAM_CBANK
	.align		4
        /*00a8*/ 	.byte	0x04, 0x0a
        /*00aa*/ 	.short	(.L_27 - .L_26)
	.align		4
.L_26:
        /*00ac*/ 	.word	index@(.nv.constant0._Z9matrixMulPKfS0_Pfiiiff)
        /*00b0*/ 	.short	0x0380
        /*00b2*/ 	.short	0x002c


	//----- nvinfo : EIATTR_SW_WAR
	.align		4
.L_27:
        /*00b4*/ 	.byte	0x04, 0x36
        /*00b6*/ 	.short	(.L_29 - .L_28)
.L_28:
        /*00b8*/ 	.word	0x00000008
.L_29:


//--------------------- .nv.callgraph             --------------------------
	.section	.nv.callgraph,"",@"SHT_CUDA_CALLGRAPH"
	.align	4
	.sectionentsize	8
	.align		4
        /*0000*/ 	.word	0x00000000
	.align		4
        /*0004*/ 	.word	0xffffffff
	.align		4
        /*0008*/ 	.word	0x00000000
	.align		4
        /*000c*/ 	.word	0xfffffffe
	.align		4
        /*0010*/ 	.word	0x00000000
	.align		4
        /*0014*/ 	.word	0xfffffffd
	.align		4
        /*0018*/ 	.word	0x00000000
	.align		4
        /*001c*/ 	.word	0xfffffffc


//--------------------- .text._Z9matrixMulPKfS0_Pfiiiff --------------------------
	.section	.text._Z9matrixMulPKfS0_Pfiiiff,"ax",@progbits
	.align	128
        .global         _Z9matrixMulPKfS0_Pfiiiff
        .type           _Z9matrixMulPKfS0_Pfiiiff,@function
        .size           _Z9matrixMulPKfS0_Pfiiiff,(.L_x_3 - _Z9matrixMulPKfS0_Pfiiiff)
        .other          _Z9matrixMulPKfS0_Pfiiiff,@"STO_CUDA_ENTRY STV_DEFAULT"
_Z9matrixMulPKfS0_Pfiiiff:
.text._Z9matrixMulPKfS0_Pfiiiff:
[----:B------:R-:W-:Y:S01]  /*0000*/  LDC R1, c[0x0][0x37c] ;  /* 0x0000df00ff017b82 */ /* 0x000fe20000000800 */
[----:B------:R-:W0:Y:S07]  /*0010*/  LDCU UR12, c[0x0][0x3a0] ;  /* 0x00007400ff0c77ac */ /* 0x000e2e0008000800 */
[----:B------:R-:W1:Y:S01]  /*0020*/  S2UR UR10, SR_CTAID.X ;  /* 0x00000000000a79c3 */ /* 0x000e620000002500 */
[----:B------:R-:W2:Y:S01]  /*0030*/  S2R R89, SR_TID.Y ;  /* 0x0000000000597919 */ /* 0x000ea20000002200 */
[----:B------:R-:W-:Y:S01]  /*0040*/  HFMA2 R86, -RZ, RZ, 0, 0 ;  /* 0x00000000ff567431 */ /* 0x000fe200000001ff */
[----:B------:R-:W-:Y:S01]  /*0050*/  CS2R R6, SRZ ;  /* 0x0000000000067805 */ /* 0x000fe2000001ff00 */
[----:B------:R-:W-:Y:S01]  /*0060*/  HFMA2 R38, -RZ, RZ, 0, 0 ;  /* 0x00000000ff267431 */ /* 0x000fe200000001ff */
[----:B------:R-:W3:Y:S01]  /*0070*/  S2R R22, SR_TID.X ;  /* 0x0000000000167919 */ /* 0x000ee20000002100 */
[----:B------:R-:W-:-:S02]  /*0080*/  CS2R R4, SRZ ;  /* 0x0000000000047805 */ /* 0x000fc4000001ff00 */
[----:B------:R-:W-:Y:S01]  /*0090*/  CS2R R2, SRZ ;  /* 0x0000000000027805 */ /* 0x000fe2000001ff00 */
[----:B------:R-:W4:Y:S01]  /*00a0*/  S2UR UR11, SR_CTAID.Y ;  /* 0x00000000000b79c3 */ /* 0x000f220000002600 */
[----:B------:R-:W-:Y:S02]  /*00b0*/  CS2R R8, SRZ ;  /* 0x0000000000087805 */ /* 0x000fe4000001ff00 */
[----:B------:R-:W-:Y:S02]  /*00c0*/  CS2R R36, SRZ ;  /* 0x0000000000247805 */ /* 0x000fe4000001ff00 */
[----:B------:R-:W-:Y:S02]  /*00d0*/  CS2R R10, SRZ ;  /* 0x00000000000a7805 */ /* 0x000fe4000001ff00 */
[----:B------:R-:W-:Y:S02]  /*00e0*/  CS2R R16, SRZ ;  /* 0x0000000000107805 */ /* 0x000fe4000001ff00 */
[----:B------:R-:W-:-:S02]  /*00f0*/  CS2R R12, SRZ ;  /* 0x00000000000c7805 */ /* 0x000fc4000001ff00 */
[----:B------:R-:W-:Y:S02]  /*0100*/  CS2R R14, SRZ ;  /* 0x00000000000e7805 */ /* 0x000fe4000001ff00 */
[----:B------:R-:W-:Y:S02]  /*0110*/  CS2R R50, SRZ ;  /* 0x0000000000327805 */ /* 0x000fe4000001ff00 */
[----:B------:R-:W-:Y:S01]  /*0120*/  CS2R R44, SRZ ;  /* 0x00000000002c7805 */ /* 0x000fe2000001ff00 */
[----:B0-----:R-:W-:Y:S01]  /*0130*/  UISETP.GE.AND UP0, UPT, UR12, 0x1, UPT ;  /* 0x000000010c00788c */ /* 0x001fe2000bf06270 */
[----:B------:R-:W-:Y:S02]  /*0140*/  CS2R R48, SRZ ;  /* 0x0000000000307805 */ /* 0x000fe4000001ff00 */
[----:B------:R-:W-:Y:S02]  /*0150*/  CS2R R52, SRZ ;  /* 0x0000000000347805 */ /* 0x000fe4000001ff00 */
[----:B------:R-:W-:-:S02]  /*0160*/  CS2R R46, SRZ ;  /* 0x00000000002e7805 */ /* 0x000fc4000001ff00 */
[----:B------:R-:W-:Y:S02]  /*0170*/  CS2R R54, SRZ ;  /* 0x0000000000367805 */ /* 0x000fe4000001ff00 */
[----:B------:R-:W-:Y:S02]  /*0180*/  CS2R R58, SRZ ;  /* 0x00000000003a7805 */ /* 0x000fe4000001ff00 */
[----:B------:R-:W-:Y:S02]  /*0190*/  CS2R R56, SRZ ;  /* 0x0000000000387805 */ /* 0x000fe4000001ff00 */
        /* <DEDUP_REMOVED lines=12> */
[----:B------:R-:W-:Y:S02]  /*0260*/  MOV R84, RZ ;  /* 0x000000ff00547202 */ /* 0x000fe40000000f00 */
[----:B------:R-:W-:Y:S02]  /*0270*/  CS2R R18, SRZ ;  /* 0x0000000000127805 */ /* 0x000fe4000001ff00 */
[----:B------:R-:W-:Y:S01]  /*0280*/  MOV R0, RZ ;  /* 0x000000ff00007202 */ /* 0x000fe20000000f00 */
[----:B------:R-:W0:Y:S01]  /*0290*/  LDC R20, c[0x0][0x360] ;  /* 0x0000d800ff147b82 */ /* 0x000e220000000800 */
[----:B------:R-:W0:Y:S01]  /*02a0*/  LDCU.64 UR8, c[0x0][0x358] ;  /* 0x00006b00ff0877ac */ /* 0x000e220008000a00 */
[----:B------:R-:W0:Y:S01]  /*02b0*/  LDCU UR5, c[0x0][0x364] ;  /* 0x00006c80ff0577ac */ /* 0x000e220008000800 */
[----:B-1234-:R-:W-:Y:S05]  /*02c0*/  BRA.U !UP0, `(.L_x_0) ;  /* 0x0000002508907547 */ /* 0x01efea000b800000 */
[----:B------:R-:W1:Y:S01]  /*02d0*/  LDC R85, c[0x0][0x39c] ;  /* 0x0000e700ff557b82 */ /* 0x000e620000000800 */
[----:B0-----:R-:W-:Y:S02]  /*02e0*/  UIMAD UR4, UR11, UR5, URZ ;  /* 0x000000050b0472a4 */ /* 0x001fe4000f8e02ff */
[----:B------:R-:W-:Y:S01]  /*02f0*/  IMAD R89, R89, UR5, R22 ;  /* 0x0000000559597c24 */ /* 0x000fe2000f8e0216 */
[----:B------:R-:W-:Y:S01]  /*0300*/  USHF.R.S32.HI UR7, URZ, 0x1f, UR12 ;  /* 0x0000001fff077899 */ /* 0x000fe2000801140c */
[----:B------:R-:W-:Y:S01]  /*0310*/  IMAD R7, R20, UR10, RZ ;  /* 0x0000000a14077c24 */ /* 0x000fe2000f8e02ff */
[----:B------:R-:W-:Y:S02]  /*0320*/  USHF.L.U32 UR6, UR4, 0x3, URZ ;  /* 0x0000000304067899 */ /* 0x000fe400080006ff */
[C---:B------:R-:W-:Y:S01]  /*0330*/  LOP3.LUT R22, R89.reuse, 0x1f, RZ, 0xc0, !PT ;  /* 0x0000001f59167812 */ /* 0x040fe200078ec0ff */
[----:B------:R-:W0:Y:S01]  /*0340*/  LDCU.128 UR16, c[0x0][0x380] ;  /* 0x00007000ff1077ac */ /* 0x000e220008000c00 */
[----:B------:R-:W-:-:S02]  /*0350*/  SHF.L.U32 R21, R89, 0x2, RZ ;  /* 0x0000000259157819 */ /* 0x000fc400000006ff */
[--C-:B------:R-:W-:Y:S01]  /*0360*/  SHF.R.U32.HI R20, RZ, 0x5, R89.reuse ;  /* 0x00000005ff147819 */ /* 0x100fe20000011659 */
[----:B------:R-:W-:Y:S01]  /*0370*/  UIMAD.WIDE.U32 UR4, UR6, UR12, URZ ;  /* 0x0000000c060472a5 */ /* 0x000fe2000f8e00ff */
[----:B------:R-:W-:Y:S01]  /*0380*/  IMAD.WIDE.U32 R22, R22, 0x10, RZ ;  /* 0x0000001016167825 */ /* 0x000fe200078e00ff */
[----:B------:R-:W-:Y:S01]  /*0390*/  UIMAD UR7, UR7, UR6, URZ ;  /* 0x00000006070772a4 */ /* 0x000fe2000f8e02ff */
[----:B------:R-:W-:Y:S01]  /*03a0*/  SHF.R.U32.HI R24, RZ, 0x1, R89 ;  /* 0x00000001ff187819 */ /* 0x000fe20000011659 */
[----:B------:R-:W-:Y:S02]  /*03b0*/  USHF.L.U32 UR6, UR4, 0x2, URZ ;  /* 0x0000000204067899 */ /* 0x000fe400080006ff */
[----:B------:R-:W-:Y:S01]  /*03c0*/  UIADD3 UR5, UPT, UPT, UR5, UR7, URZ ;  /* 0x0000000705057290 */ /* 0x000fe2000fffe0ff */
[----:B------:R-:W-:Y:S01]  /*03d0*/  IMAD.WIDE.U32 R22, R7, 0x20, R22 ;  /* 0x0000002007167825 */ /* 0x000fe200078e0016 */
[----:B------:R-:W-:Y:S02]  /*03e0*/  LOP3.LUT R7, R21, 0x4, RZ, 0xc0, !PT ;  /* 0x0000000415077812 */ /* 0x000fe400078ec0ff */
[----:B------:R-:W-:Y:S01]  /*03f0*/  USHF.L.U64.HI UR4, UR4, 0x2, UR5 ;  /* 0x0000000204047899 */ /* 0x000fe20008010205 */
[----:B-1----:R-:W-:Y:S01]  /*0400*/  IMAD R25, R20, R85, RZ ;  /* 0x0000005514197224 */ /* 0x002fe200078e02ff */
[----:B------:R-:W-:Y:S01]  /*0410*/  MOV R20, UR6 ;  /* 0x0000000600147c02 */ /* 0x000fe20008000f00 */
[----:B------:R-:W-:-:S03]  /*0420*/  IMAD R7, R24, UR12, R7 ;  /* 0x0000000c18077c24 */ /* 0x000fc6000f8e0207 */
[----:B------:R-:W-:Y:S01]  /*0430*/  MOV R21, UR4 ;  /* 0x0000000400157c02 */ /* 0x000fe20008000f00 */
[----:B------:R-:W-:Y:S01]  /*0440*/  IMAD.WIDE R22, R25, 0x4, R22 ;  /* 0x0000000419167825 */ /* 0x000fe200078e0216 */
[----:B------:R-:W-:-:S03]  /*0450*/  UMOV UR4, URZ ;  /* 0x000000ff00047c82 */ /* 0x000fc60008000000 */
[----:B------:R-:W-:Y:S01]  /*0460*/  IMAD.WIDE.U32 R20, R7, 0x4, R20 ;  /* 0x0000000407147825 */ /* 0x000fe200078e0014 */
[----:B0-----:R-:W-:Y:S02]  /*0470*/  IADD3 R92, P0, PT, R22, UR18, RZ ;  /* 0x00000012165c7c10 */ /* 0x001fe4000ff1e0ff */
[----:B------:R-:W-:Y:S02]  /*0480*/  MOV R7, RZ ;  /* 0x000000ff00077202 */ /* 0x000fe40000000f00 */
[----:B------:R-:W-:Y:S02]  /*0490*/  IADD3 R88, P1, PT, R20, UR16, RZ ;  /* 0x0000001014587c10 */ /* 0x000fe4000ff3e0ff */
[----:B------:R-:W-:Y:S02]  /*04a0*/  IADD3.X R27, PT, PT, R23, UR19, RZ, P0, !PT ;  /* 0x00000013171b7c10 */ /* 0x000fe400087fe4ff */
[----:B------:R-:W-:-:S09]  /*04b0*/  IADD3.X R87, PT, PT, R21, UR17, RZ, P1, !PT ;  /* 0x0000001115577c10 */ /* 0x000fd20008ffe4ff */
.L_x_1:
[----:B------:R-:W-:Y:S02]  /*04c0*/  MOV R93, R27 ;  /* 0x0000001b005d7202 */ /* 0x000fe40000000f00 */
[----:B------:R-:W-:Y:S02]  /*04d0*/  MOV R20, R88 ;  /* 0x0000005800147202 */ /* 0x000fe40000000f00 */
[----:B------:R-:W-:Y:S01]  /*04e0*/  MOV R21, R87 ;  /* 0x0000005700157202 */ /* 0x000fe20000000f00 */
[----:B------:R-:W2:Y:S04]  /*04f0*/  LDG.E.128 R24, desc[UR8][R92.64] ;  /* 0x000000085c187981 */ /* 0x000ea8000c1e1d00 */
[----:B------:R0:W3:Y:S01]  /*0500*/  LDG.E.128 R40, desc[UR8][R20.64] ;  /* 0x0000000814287981 */ /* 0x0000e2000c1e1d00 */
[----:B------:R-:W1:Y:S01]  /*0510*/  S2UR UR7, SR_CgaCtaId ;  /* 0x00000000000779c3 */ /* 0x000e620000008800 */
[----:B------:R-:W-:Y:S01]  /*0520*/  UMOV UR5, 0x400 ;  /* 0x0000040000057882 */ /* 0x000fe20000000000 */
[----:B------:R-:W-:Y:S01]  /*0530*/  SHF.L.U32 R22, R89, 0x9, RZ ;  /* 0x0000000959167819 */ /* 0x000fe200000006ff */
[----:B------:R-:W-:Y:S01]  /*0540*/  UIADD3 UR6, UPT, UPT, UR5, 0x1000, URZ ;  /* 0x0000100005067890 */ /* 0x000fe2000fffe0ff */
[----:B------:R-:W-:Y:S01]  /*0550*/  SHF.R.U32.HI R23, RZ, 0x4, R89 ;  /* 0x00000004ff177819 */ /* 0x000fe20000011659 */
[----:B------:R-:W-:Y:S01]  /*0560*/  UIADD3 UR4, UPT, UPT, UR4, 0x8, URZ ;  /* 0x0000000804047890 */ /* 0x000fe2000fffe0ff */
[----:B------:R-:W-:-:S02]  /*0570*/  LOP3.LUT R22, R22, 0x200, RZ, 0xc0, !PT ;  /* 0x0000020016167812 */ /* 0x000fc400078ec0ff */
[C---:B------:R-:W-:Y:S01]  /*0580*/  SHF.L.U32 R90, R89.reuse, 0x3, RZ ;  /* 0x00000003595a7819 */ /* 0x040fe200000006ff */
[----:B------:R-:W-:Y:S01]  /*0590*/  UISETP.GE.AND UP0, UPT, UR4, UR12, UPT ;  /* 0x0000000c0400728c */ /* 0x000fe2000bf06270 */
[----:B------:R-:W-:Y:S02]  /*05a0*/  LEA.HI R22, R89, R22, RZ, 0x1f ;  /* 0x0000001659167211 */ /* 0x000fe400078ff8ff */
[----:B0-----:R-:W-:Y:S02]  /*05b0*/  LOP3.LUT R20, R23, 0x3fffc, RZ, 0xc0, !PT ;  /* 0x0003fffc17147812 */ /* 0x001fe400078ec0ff */
[----:B------:R-:W-:Y:S02]  /*05c0*/  LOP3.LUT R90, R90, 0x1e0, RZ, 0xc0, !PT ;  /* 0x000001e05a5a7812 */ /* 0x000fe400078ec0ff */
[----:B------:R-:W-:Y:S02]  /*05d0*/  LOP3.LUT R20, R20, 0x3, R89, 0xf8, !PT ;  /* 0x0000000314147812 */ /* 0x000fe400078ef859 */
[----:B------:R-:W-:-:S02]  /*05e0*/  SHF.L.U32 R103, R85, 0x3, RZ ;  /* 0x0000000355677819 */ /* 0x000fc400000006ff */
[----:B------:R-:W-:-:S03]  /*05f0*/  IADD3 R88, P0, PT, R88, 0x20, RZ ;  /* 0x0000002058587810 */ /* 0x000fc60007f1e0ff */
[----:B------:R-:W-:Y:S01]  /*0600*/  IMAD.WIDE R102, R103, 0x4, R92 ;  /* 0x0000000467667825 */ /* 0x000fe200078e025c */
[----:B-1----:R-:W-:Y:S01]  /*0610*/  ULEA UR6, UR7, UR6, 0x18 ;  /* 0x0000000607067291 */ /* 0x002fe2000f8ec0ff */
[----:B------:R-:W-:Y:S01]  /*0620*/  IADD3.X R87, PT, PT, RZ, R87, RZ, P0, !PT ;  /* 0x00000057ff577210 */ /* 0x000fe200007fe4ff */
[----:B------:R-:W-:Y:S01]  /*0630*/  ULEA UR5, UR7, UR5, 0x18 ;  /* 0x0000000507057291 */ /* 0x000fe2000f8ec0ff */
[----:B------:R-:W-:-:S03]  /*0640*/  MOV R92, R102 ;  /* 0x00000066005c7202 */ /* 0x000fc60000000f00 */
[----:B------:R-:W-:Y:S02]  /*0650*/  LEA R28, R89, UR6, 0x4 ;  /* 0x00000006591c7c11 */ /* 0x000fe4000f8e20ff */
[----:B------:R-:W-:Y:S02]  /*0660*/  LEA R91, R22, UR5, 0x2 ;  /* 0x00000005165b7c11 */ /* 0x000fe4000f8e10ff */
[----:B------:R-:W-:Y:S01]  /*0670*/  LEA R39, R20, UR5, 0x5 ;  /* 0x0000000514277c11 */ /* 0x000fe2000f8e28ff */
[----:B--2---:R-:W-:Y:S04]  /*0680*/  STS.128 [R28], R24 ;  /* 0x000000181c007388 */ /* 0x004fe80000000c00 */
[----:B---3--:R-:W-:Y:S04]  /*0690*/  STS [R91], R40 ;  /* 0x000000285b007388 */ /* 0x008fe80000000800 */
[----:B------:R-:W-:Y:S04]  /*06a0*/  STS [R91+0x200], R41 ;  /* 0x000200295b007388 */ /* 0x000fe80000000800 */
[----:B------:R-:W-:Y:S04]  /*06b0*/  STS [R91+0x400], R42 ;  /* 0x0004002a5b007388 */ /* 0x000fe80000000800 */
[----:B------:R-:W-:Y:S01]  /*06c0*/  STS [R91+0x600], R43 ;  /* 0x0006002b5b007388 */ /* 0x000fe20000000800 */
[----:B------:R-:W-:Y:S06]  /*06d0*/  BAR.SYNC.DEFER_BLOCKING 0x0 ;  /* 0x0000000000007b1d */ /* 0x000fec0000010000 */
[----:B------:R-:W-:Y:S04]  /*06e0*/  LDS.128 R20, [R90+UR6] ;  /* 0x000000065a147984 */ /* 0x000fe80008000c00 */
[----:B------:R-:W0:Y:S04]  /*06f0*/  LDS.128 R24, [R39] ;  /* 0x0000000027187984 */ /* 0x000e280000000c00 */
[----:B------:R-:W1:Y:S04]  /*0700*/  LDS.128 R28, [R90+UR6+0x10] ;  /* 0x000010065a1c7984 */ /* 0x000e680008000c00 */
[----:B------:R-:W2:Y:S01]  /*0710*/  LDS.128 R32, [R39+0x10] ;  /* 0x0000100027207984 */ /* 0x000ea20000000c00 */
[-C--:B0-----:R-:W-:Y:S01]  /*0720*/  FFMA R67, R20, R26.reuse, R67 ;  /* 0x0000001a14437223 */ /* 0x081fe20000000043 */
[-C--:B------:R-:W-:Y:S01]  /*0730*/  FFMA R70, R21, R26.reuse, R70 ;  /* 0x0000001a15467223 */ /* 0x080fe20000000046 */
[-C--:B------:R-:W-:Y:S01]  /*0740*/  FFMA R63, R22, R26.reuse, R63 ;  /* 0x0000001a163f7223 */ /* 0x080fe2000000003f */
[-C--:B------:R-:W-:Y:S01]  /*0750*/  FFMA R68, R23, R26.reuse, R68 ;  /* 0x0000001a17447223 */ /* 0x080fe20000000044 */
[-C--:B-1----:R-:W-:Y:S01]  /*0760*/  FFMA R65, R28, R26.reuse, R65 ;  /* 0x0000001a1c417223 */ /* 0x082fe20000000041 */
[-C--:B------:R-:W-:Y:S01]  /*0770*/  FFMA R64, R29, R26.reuse, R64 ;  /* 0x0000001a1d407223 */ /* 0x080fe20000000040 */
[----:B------:R-:W-:Y:S01]  /*0780*/  FFMA R61, R30, R26, R61 ;  /* 0x0000001a1e3d7223 */ /* 0x000fe2000000003d */
[-C--:B------:R-:W-:Y:S01]  /*0790*/  FFMA R81, R20, R24.reuse, R81 ;  /* 0x0000001814517223 */ /* 0x080fe20000000051 */
[-C--:B------:R-:W-:Y:S01]  /*07a0*/  FFMA R84, R21, R24.reuse, R84 ;  /* 0x0000001815547223 */ /* 0x080fe20000000054 */
[-C--:B------:R-:W-:Y:S01]  /*07b0*/  FFMA R83, R22, R24.reuse, R83 ;  /* 0x0000001816537223 */ /* 0x080fe20000000053 */
[-C--:B------:R-:W-:Y:S01]  /*07c0*/  FFMA R86, R23, R24.reuse, R86 ;  /* 0x0000001817567223 */ /* 0x080fe20000000056 */
[-C--:B------:R-:W-:Y:S01]  /*07d0*/  FFMA R77, R28, R24.reuse, R77 ;  /* 0x000000181c4d7223 */ /* 0x080fe2000000004d */
[-C--:B------:R-:W-:Y:S01]  /*07e0*/  FFMA R80, R29, R24.reuse, R80 ;  /* 0x000000181d507223 */ /* 0x080fe20000000050 */
[----:B------:R-:W-:Y:S01]  /*07f0*/  FFMA R79, R30, R24, R79 ;  /* 0x000000181e4f7223 */ /* 0x000fe2000000004f */
[C---:B------:R-:W-:Y:S01]  /*0800*/  FFMA R26, R31.reuse, R26, R66 ;  /* 0x0000001a1f1a7223 */ /* 0x040fe20000000042 */
[----:B------:R-:W-:Y:S01]  /*0810*/  FFMA R24, R31, R24, R82 ;  /* 0x000000181f187223 */ /* 0x000fe20000000052 */
[C---:B------:R-:W-:Y:S01]  /*0820*/  FFMA R76, R21.reuse, R25, R76 ;  /* 0x00000019154c7223 */ /* 0x040fe2000000004c */
[C---:B------:R-:W-:Y:S01]  /*0830*/  FFMA R60, R21.reuse, R27, R60 ;  /* 0x0000001b153c7223 */ /* 0x040fe2000000003c */
[C---:B--2---:R-:W-:Y:S01]  /*0840*/  FFMA R54, R21.reuse, R32, R54 ;  /* 0x0000002015367223 */ /* 0x044fe20000000036 */
[C---:B------:R-:W-:Y:S01]  /*0850*/  FFMA R42, R21.reuse, R33, R8 ;  /* 0x00000021152a7223 */ /* 0x040fe20000000008 */
[C---:B------:R-:W-:Y:S01]  /*0860*/  FFMA R3, R21.reuse, R34, R3 ;  /* 0x0000002215037223 */ /* 0x040fe20000000003 */
[----:B------:R-:W-:Y:S01]  /*0870*/  FFMA R66, R21, R35, R4 ;  /* 0x0000002315427223 */ /* 0x000fe20000000004 */
        /* <DEDUP_REMOVED lines=8> */
[-C--:B------:R-:W-:Y:S01]  /*0900*/  FFMA R51, R20, R32.reuse, R51 ;  /* 0x0000002014337223 */ /* 0x080fe20000000033 */
[C---:B------:R-:W-:Y:S01]  /*0910*/  FFMA R47, R22.reuse, R32, R47 ;  /* 0x00000020162f7223 */ /* 0x040fe2000000002f */
[C---:B------:R-:W-:Y:S01]  /*0920*/  FFMA R82, R22.reuse, R33, R12 ;  /* 0x0000002116527223 */ /* 0x040fe2000000000c */
[C---:B------:R-:W-:Y:S01]  /*0930*/  FFMA R21, R22.reuse, R34, R5 ;  /* 0x0000002216157223 */ /* 0x040fe20000000005 */
[----:B------:R-:W-:Y:S01]  /*0940*/  FFMA R0, R22, R35, R0 ;  /* 0x0000002316007223 */ /* 0x000fe20000000000 */
[-C--:B------:R-:W-:Y:S01]  /*0950*/  FFMA R52, R23, R32.reuse, R52 ;  /* 0x0000002017347223 */ /* 0x080fe20000000034 */
[-C--:B------:R-:W-:Y:S01]  /*0960*/  FFMA R49, R28, R32.reuse, R49 ;  /* 0x000000201c317223 */ /* 0x080fe20000000031 */
[-C--:B------:R-:W-:Y:S01]  /*0970*/  FFMA R48, R29, R32.reuse, R48 ;  /* 0x000000201d307223 */ /* 0x080fe20000000030 */
[----:B------:R-:W-:Y:S01]  /*0980*/  FFMA R45, R30, R32, R45 ;  /* 0x000000201e2d7223 */ /* 0x000fe2000000002d */
[C---:B------:R-:W-:Y:S01]  /*0990*/  FFMA R78, R23.reuse, R25, R78 ;  /* 0x00000019174e7223 */ /* 0x040fe2000000004e */
        /* <DEDUP_REMOVED lines=20> */
[----:B------:R-:W-:Y:S01]  /*0ae0*/  LDS.128 R4, [R90+UR6+0x200] ;  /* 0x000200065a047984 */ /* 0x000fe20008000c00 */
[----:B------:R-:W-:Y:S01]  /*0af0*/  FFMA R34, R31, R34, R38 ;  /* 0x000000221f227223 */ /* 0x000fe20000000026 */
[-C--:B------:R-:W-:Y:S01]  /*0b00*/  FFMA R44, R29, R35.reuse, R44 ;  /* 0x000000231d2c7223 */ /* 0x080fe2000000002c */
[-C--:B------:R-:W-:Y:S01]  /*0b10*/  FFMA R37, R30, R35.reuse, R37 ;  /* 0x000000231e257223 */ /* 0x080fe20000000025 */
[----:B------:R-:W-:Y:S01]  /*0b20*/  LDS.128 R12, [R90+UR6+0x210] ;  /* 0x000210065a0c7984 */ /* 0x000fe20008000c00 */
[----:B------:R-:W-:-:S03]  /*0b30*/  FFMA R46, R31, R35, R46 ;  /* 0x000000231f2e7223 */ /* 0x000fc6000000002e */
[----:B------:R-:W0:Y:S04]  /*0b40*/  LDS.128 R16, [R39+0x210] ;  /* 0x0002100027107984 */ /* 0x000e280000000c00 */
[----:B------:R-:W1:Y:S01]  /*0b50*/  LDS.128 R8, [R39+0x200] ;  /* 0x0002000027087984 */ /* 0x000e620000000c00 */
[CC--:B0-----:R-:W-:Y:S01]  /*0b60*/  FFMA R51, R4.reuse, R16.reuse, R51 ;  /* 0x0000001004337223 */ /* 0x0c1fe20000000033 */
[-C--:B------:R-:W-:Y:S01]  /*0b70*/  FFMA R40, R4, R17.reuse, R40 ;  /* 0x0000001104287223 */ /* 0x080fe20000000028 */
[CC--:B------:R-:W-:Y:S01]  /*0b80*/  FFMA R54, R5.reuse, R16.reuse, R54 ;  /* 0x0000001005367223 */ /* 0x0c0fe20000000036 */
[-C--:B------:R-:W-:Y:S01]  /*0b90*/  FFMA R42, R5, R17.reuse, R42 ;  /* 0x00000011052a7223 */ /* 0x080fe2000000002a */
[CC--:B------:R-:W-:Y:S01]  /*0ba0*/  FFMA R47, R6.reuse, R16.reuse, R47 ;  /* 0x00000010062f7223 */ /* 0x0c0fe2000000002f */
[-C--:B------:R-:W-:Y:S01]  /*0bb0*/  FFMA R82, R6, R17.reuse, R82 ;  /* 0x0000001106527223 */ /* 0x080fe20000000052 */
[CC--:B------:R-:W-:Y:S01]  /*0bc0*/  FFMA R52, R7.reuse, R16.reuse, R52 ;  /* 0x0000001007347223 */ /* 0x0c0fe20000000034 */
        /* <DEDUP_REMOVED lines=8> */
[----:B------:R-:W-:Y:S01]  /*0c50*/  FFMA R36, R15, R17, R36 ;  /* 0x000000110f247223 */ /* 0x000fe20000000024 */
[-C--:B-1----:R-:W-:Y:S01]  /*0c60*/  FFMA R81, R4, R8.reuse, R81 ;  /* 0x0000000804517223 */ /* 0x082fe20000000051 */
        /* <DEDUP_REMOVED lines=31> */
[CC--:B------:R-:W-:Y:S01]  /*0e60*/  FFMA R25, R4.reuse, R18.reuse, R25 ;  /* 0x0000001204197223 */ /* 0x0c0fe20000000019 */
        /* <DEDUP_REMOVED lines=15> */
[----:B------:R-:W-:Y:S04]  /*0f60*/  LDS.128 R4, [R90+UR6+0x400] ;  /* 0x000400065a047984 */ /* 0x000fe80008000c00 */
[----:B------:R-:W0:Y:S04]  /*0f70*/  LDS.128 R8, [R39+0x400] ;  /* 0x0004000027087984 */ /* 0x000e280000000c00 */
        /* <DEDUP_REMOVED lines=34> */
[C---:B--2---:R-:W-:Y:S01]  /*11a0*/  FFMA R51, R4.reuse, R12, R51 ;  /* 0x0000000c04337223 */ /* 0x044fe20000000033 */
[C---:B------:R-:W-:Y:S01]  /*11b0*/  FFMA R40, R4.reuse, R13, R40 ;  /* 0x0000000d04287223 */ /* 0x040fe20000000028 */
[C---:B------:R-:W-:Y:S01]  /*11c0*/  FFMA R19, R4.reuse, R14, R25 ;  /* 0x0000000e04137223 */ /* 0x040fe20000000019 */
[----:B------:R-:W-:Y:S01]  /*11d0*/  FFMA R30, R4, R15, R30 ;  /* 0x0000000f041e7223 */ /* 0x000fe2000000001e */
[C---:B------:R-:W-:Y:S01]  /*11e0*/  FFMA R54, R5.reuse, R12, R54 ;  /* 0x0000000c05367223 */ /* 0x040fe20000000036 */
        /* <DEDUP_REMOVED lines=30> */
[----:B------:R-:W2:Y:S04]  /*13d0*/  LDS.128 R12, [R39+0x610] ;  /* 0x00061000270c7984 */ /* 0x000ea80000000c00 */
[----:B------:R-:W-:Y:S01]  /*13e0*/  LDS.128 R20, [R90+UR6+0x810] ;  /* 0x000810065a147984 */ /* 0x000fe20008000c00 */
        /* <DEDUP_REMOVED lines=66> */
[----:B------:R-:W1:Y:S04]  /*1810*/  LDS.128 R12, [R39+0x810] ;  /* 0x00081000270c7984 */ /* 0x000e680000000c00 */
[----:B------:R-:W-:Y:S01]  /*1820*/  LDS.128 R24, [R90+UR6+0xa10] ;  /* 0x000a10065a187984 */ /* 0x000fe20008000c00 */
[-C--:B0-----:R-:W-:Y:S01]  /*1830*/  FFMA R81, R4, R8.reuse, R81 ;  /* 0x0000000804517223 */ /* 0x081fe20000000051 */
        /* <DEDUP_REMOVED lines=31> */
[C---:B-1----:R-:W-:Y:S01]  /*1a30*/  FFMA R51, R4.reuse, R12, R51 ;  /* 0x0000000c04337223 */ /* 0x042fe20000000033 */
        /* <DEDUP_REMOVED lines=34> */
[----:B------:R-:W-:Y:S01]  /*1c60*/  LDS.128 R20, [R39+0xc00] ;  /* 0x000c000027147984 */ /* 0x000fe20000000c00 */
        /* <DEDUP_REMOVED lines=64> */
[----:B------:R-:W0:Y:S04]  /*2070*/  LDS.128 R4, [R90+UR6+0xc00] ;  /* 0x000c00065a047984 */ /* 0x000e280008000c00 */
        /* <DEDUP_REMOVED lines=51> */
[----:B------:R-:W-:Y:S01]  /*23b0*/  FFMA R98, R11, R25, R36 ;  /* 0x000000190b627223 */ /* 0x000fe20000000024 */
[----:B------:R-:W0:Y:S01]  /*23c0*/  LDS.128 R4, [R39+0xe00] ;  /* 0x000e000027047984 */ /* 0x000e220000000c00 */
[----:B------:R-:W-:Y:S01]  /*23d0*/  FFMA R93, R10, R27, R37 ;  /* 0x0000001b0a5d7223 */ /* 0x000fe20000000025 */
[-C--:B------:R-:W-:Y:S01]  /*23e0*/  FFMA R49, R8, R24.reuse, R49 ;  /* 0x0000001808317223 */ /* 0x080fe20000000031 */
[-C--:B------:R-:W-:Y:S01]  /*23f0*/  FFMA R48, R9, R24.reuse, R48 ;  /* 0x0000001809307223 */ /* 0x080fe20000000030 */
[----:B------:R-:W1:Y:S01]  /*2400*/  LDS.128 R20, [R90+UR6+0xe10] ;  /* 0x000e10065a147984 */ /* 0x000e620008000c00 */
[-C--:B------:R-:W-:Y:S01]  /*2410*/  FFMA R45, R10, R24.reuse, R45 ;  /* 0x000000180a2d7223 */ /* 0x080fe2000000002d */
[----:B------:R-:W-:Y:S01]  /*2420*/  FFMA R32, R11, R24, R32 ;  /* 0x000000180b207223 */ /* 0x000fe20000000020 */
[-C--:B------:R-:W-:Y:S01]  /*2430*/  FFMA R31, R8, R25.reuse, R31 ;  /* 0x00000019081f7223 */ /* 0x080fe2000000001f */
[----:B------:R-:W2:Y:S01]  /*2440*/  LDS.128 R36, [R39+0xe10] ;  /* 0x000e100027247984 */ /* 0x000ea20000000c00 */
[CC--:B------:R-:W-:Y:S01]  /*2450*/  FFMA R24, R9.reuse, R25.reuse, R50 ;  /* 0x0000001909187223 */ /* 0x0c0fe20000000032 */
[----:B------:R-:W-:Y:S01]  /*2460*/  FFMA R41, R10, R25, R41 ;  /* 0x000000190a297223 */ /* 0x000fe20000000029 */
[-C--:B------:R-:W-:Y:S01]  /*2470*/  FFMA R33, R8, R26.reuse, R33 ;  /* 0x0000001a08217223 */ /* 0x080fe20000000021 */
[CC--:B------:R-:W-:Y:S01]  /*2480*/  FFMA R100, R9.reuse, R26.reuse, R16 ;  /* 0x0000001a09647223 */ /* 0x0c0fe20000000010 */
[-C--:B------:R-:W-:Y:S01]  /*2490*/  FFMA R91, R10, R26.reuse, R91 ;  /* 0x0000001a0a5b7223 */ /* 0x080fe2000000005b */
[-C--:B------:R-:W-:Y:S01]  /*24a0*/  FFMA R44, R9, R27.reuse, R44 ;  /* 0x0000001b092c7223 */ /* 0x080fe2000000002c */
[C---:B------:R-:W-:Y:S01]  /*24b0*/  FFMA R34, R11.reuse, R26, R34 ;  /* 0x0000001a0b227223 */ /* 0x040fe20000000022 */
[-C--:B------:R-:W-:Y:S01]  /*24c0*/  FFMA R25, R8, R27.reuse, R17 ;  /* 0x0000001b08197223 */ /* 0x080fe20000000011 */
[----:B------:R-:W-:Y:S01]  /*24d0*/  FFMA R46, R11, R27, R46 ;  /* 0x0000001b0b2e7223 */ /* 0x000fe2000000002e */
[----:B------:R-:W-:Y:S01]  /*24e0*/  MOV R27, R103 ;  /* 0x00000067001b7202 */ /* 0x000fe20000000f00 */
        /* <DEDUP_REMOVED lines=8> */
[C---:B------:R-:W-:Y:S01]  /*2570*/  FFMA R81, R12.reuse, R4, R81 ;  /* 0x000000040c517223 */ /* 0x040fe20000000051 */
        /* <DEDUP_REMOVED lines=9> */
[C---:B--2---:R-:W-:Y:S01]  /*2610*/  FFMA R51, R12.reuse, R36, R51 ;  /* 0x000000240c337223 */ /* 0x044fe20000000033 */
[C---:B------:R-:W-:Y:S01]  /*2620*/  FFMA R10, R12.reuse, R37, R40 ;  /* 0x000000250c0a7223 */ /* 0x040fe20000000028 */
[C---:B------:R-:W-:Y:S01]  /*2630*/  FFMA R9, R12.reuse, R38, R19 ;  /* 0x000000260c097223 */ /* 0x040fe20000000013 */
        /* <DEDUP_REMOVED lines=43> */
[----:B------:R-:W-:Y:S06]  /*28f0*/  BAR.SYNC.DEFER_BLOCKING 0x0 ;  /* 0x0000000000007b1d */ /* 0x000fec0000010000 */
[----:B------:R-:W-:Y:S05]  /*2900*/  BRA.U !UP0, `(.L_x_1) ;  /* 0xffffffd908ec7547 */ /* 0x000fea000b83ffff */
.L_x_0:
[----:B------:R-:W1:Y:S01]  /*2910*/  S2R R21, SR_TID.Y ;  /* 0x0000000000157919 */ /* 0x000e620000002200 */
[----:B------:R-:W1:Y:S01]  /*2920*/  LDC R22, c[0x0][0x364] ;  /* 0x0000d900ff167b82 */ /* 0x000e620000000800 */
[----:B0-----:R-:W0:Y:S01]  /*2930*/  LDCU.64 UR4, c[0x0][0x390] ;  /* 0x00007200ff0477ac */ /* 0x001e220008000a00 */
[----:B------:R-:W1:Y:S06]  /*2940*/  S2R R20, SR_TID.X ;  /* 0x0000000000147919 */ /* 0x000e6c0000002100 */
[----:B------:R-:W2:Y:S08]  /*2950*/  LDC R23, c[0x0][0x360] ;  /* 0x0000d800ff177b82 */ /* 0x000eb00000000800 */
[----:B------:R-:W3:Y:S01]  /*2960*/  LDC R39, c[0x0][0x39c] ;  /* 0x0000e700ff277b82 */ /* 0x000ee20000000800 */
[----:B--2---:R-:W-:-:S02]  /*2970*/  IMAD R23, R23, UR10, RZ ;  /* 0x0000000a17177c24 */ /* 0x004fc4000f8e02ff */
[----:B-1----:R-:W-:-:S05]  /*2980*/  IMAD R20, R21, R22, R20 ;  /* 0x0000001615147224 */ /* 0x002fca00078e0214 */
[----:B------:R-:W-:-:S04]  /*2990*/  SHF.R.U32.HI R21, RZ, 0x4, R20 ;  /* 0x00000004ff157819 */ /* 0x000fc80000011614 */
[----:B------:R-:W-:-:S04]  /*29a0*/  LOP3.LUT R21, R21, 0x3fffc, RZ, 0xc0, !PT ;  /* 0x0003fffc15157812 */ /* 0x000fc800078ec0ff */
[----:B------:R-:W-:Y:S02]  /*29b0*/  LOP3.LUT R21, R21, 0x3, R20, 0xf8, !PT ;  /* 0x0000000315157812 */ /* 0x000fe400078ef814 */
[----:B------:R-:W-:-:S03]  /*29c0*/  SHF.L.U32 R20, R20, 0x1, RZ ;  /* 0x0000000114147819 */ /* 0x000fc600000006ff */
[----:B------:R-:W-:Y:S01]  /*29d0*/  IMAD R22, R22, UR11, R21 ;  /* 0x0000000b16167c24 */ /* 0x000fe2000f8e0215 */
[----:B------:R-:W-:Y:S02]  /*29e0*/  LOP3.LUT R20, R20, 0x78, RZ, 0xc0, !PT ;  /* 0x0000007814147812 */ /* 0x000fe400078ec0ff */
[----:B------:R-:W-:-:S03]  /*29f0*/  MOV R21, RZ ;  /* 0x000000ff00157202 */ /* 0x000fc60000000f00 */
[----:B------:R-:W-:Y:S01]  /*2a00*/  IMAD.WIDE.U32 R20, R23, 0x8, R20 ;  /* 0x0000000817147825 */ /* 0x000fe200078e0014 */
[----:B------:R-:W-:Y:S02]  /*2a10*/  SHF.L.U32 R23, R22, 0x3, RZ ;  /* 0x0000000316177819 */ /* 0x000fe400000006ff */
[----:B---3--:R-:W-:-:S03]  /*2a20*/  SHF.R.S32.HI R22, RZ, 0x1f, R39 ;  /* 0x0000001fff167819 */ /* 0x008fc60000011427 */
[----:B------:R-:W-:-:S04]  /*2a30*/  IMAD.WIDE.U32 R20, R23, R39, R20 ;  /* 0x0000002717147225 */ /* 0x000fc800078e0014 */
[----:B------:R-:W-:Y:S01]  /*2a40*/  IMAD R23, R23, R22, R21 ;  /* 0x0000001617177224 */ /* 0x000fe200078e0215 */
[C---:B0-----:R-:W-:Y:S01]  /*2a50*/  LEA R40, P0, R20.reuse, UR4, 0x2 ;  /* 0x0000000414287c11 */ /* 0x041fe2000f8010ff */
[----:B------:R-:W0:Y:S03]  /*2a60*/  LDCU UR4, c[0x0][0x3a4] ;  /* 0x00007480ff0477ac */ /* 0x000e260008000800 */
[----:B------:R-:W-:Y:S01]  /*2a70*/  LEA.HI.X R41, R20, UR5, R23, 0x2, P0 ;  /* 0x0000000514297c11 */ /* 0x000fe200080f1417 */
[----:B------:R-:W1:Y:S04]  /*2a80*/  LDCU UR5, c[0x0][0x3a8] ;  /* 0x00007500ff0577ac */ /* 0x000e680008000800 */
[----:B------:R-:W1:Y:S04]  /*2a90*/  LDG.E.128 R24, desc[UR8][R40.64] ;  /* 0x0000000828187981 */ /* 0x000e68000c1e1d00 */
[----:B------:R-:W2:Y:S01]  /*2aa0*/  LDG.E.128 R20, desc[UR8][R40.64+0x10] ;  /* 0x0000100828147981 */ /* 0x000ea2000c1e1d00 */
[----:B------:R-:W-:-:S04]  /*2ab0*/  IMAD.WIDE R42, R39, 0x4, R40 ;  /* 0x00000004272a7825 */ /* 0x000fc800078e0228 */
[----:B0-----:R-:W-:Y:S01]  /*2ac0*/  FMUL R81, R81, UR4 ;  /* 0x0000000451517c20 */ /* 0x001fe20008400000 */
[----:B------:R-:W-:Y:S01]  /*2ad0*/  FMUL R84, R84, UR4 ;  /* 0x0000000454547c20 */ /* 0x000fe20008400000 */
[----:B------:R-:W-:Y:S01]  /*2ae0*/  FMUL R83, R83, UR4 ;  /* 0x0000000453537c20 */ /* 0x000fe20008400000 */
[----:B------:R-:W-:Y:S01]  /*2af0*/  FMUL R86, R86, UR4 ;  /* 0x0000000456567c20 */ /* 0x000fe20008400000 */
[----:B------:R-:W-:Y:S01]  /*2b00*/  FMUL R77, R77, UR4 ;  /* 0x000000044d4d7c20 */ /* 0x000fe20008400000 */
[----:B------:R-:W-:Y:S01]  /*2b10*/  FMUL R80, R80, UR4 ;  /* 0x0000000450507c20 */ /* 0x000fe20008400000 */
[----:B------:R-:W-:Y:S01]  /*2b20*/  FMUL R79, R79, UR4 ;  /* 0x000000044f4f7c20 */ /* 0x000fe20008400000 */
[----:B------:R-:W-:Y:S01]  /*2b30*/  FMUL R82, R82, UR4 ;  /* 0x0000000452527c20 */ /* 0x000fe20008400000 */
[----:B-1----:R-:W-:Y:S01]  /*2b40*/  FFMA R24, R24, UR5, R81 ;  /* 0x0000000518187c23 */ /* 0x002fe20008000051 */
[----:B------:R-:W-:Y:S01]  /*2b50*/  FFMA R25, R25, UR5, R84 ;  /* 0x0000000519197c23 */ /* 0x000fe20008000054 */
[----:B------:R-:W-:Y:S01]  /*2b60*/  FFMA R26, R26, UR5, R83 ;  /* 0x000000051a1a7c23 */ /* 0x000fe20008000053 */
[----:B------:R-:W-:Y:S01]  /*2b70*/  FFMA R27, R27, UR5, R86 ;  /* 0x000000051b1b7c23 */ /* 0x000fe20008000056 */
[----:B--2---:R-:W-:Y:S01]  /*2b80*/  FFMA R32, R20, UR5, R77 ;  /* 0x0000000514207c23 */ /* 0x004fe2000800004d */
[----:B------:R-:W-:Y:S01]  /*2b90*/  FFMA R33, R21, UR5, R80 ;  /* 0x0000000515217c23 */ /* 0x000fe20008000050 */
[----:B------:R-:W-:Y:S01]  /*2ba0*/  FFMA R34, R22, UR5, R79 ;  /* 0x0000000516227c23 */ /* 0x000fe2000800004f */
[----:B------:R-:W-:Y:S01]  /*2bb0*/  FFMA R35, R23, UR5, R82 ;  /* 0x0000000517237c23 */ /* 0x000fe20008000052 */
[----:B------:R-:W-:Y:S04]  /*2bc0*/  STG.E.128 desc[UR8][R40.64], R24 ;  /* 0x0000001828007986 */ /* 0x000fe8000c101d08 */
[----:B------:R0:W-:Y:S04]  /*2bd0*/  STG.E.128 desc[UR8][R40.64+0x10], R32 ;  /* 0x0000102028007986 */ /* 0x0001e8000c101d08 */
[----:B------:R-:W2:Y:S04]  /*2be0*/  LDG.E.128 R28, desc[UR8][R42.64] ;  /* 0x000000082a1c7981 */ /* 0x000ea8000c1e1d00 */
[----:B------:R-:W0:Y:S01]  /*2bf0*/  LDG.E.128 R20, desc[UR8][R42.64+0x10] ;  /* 0x000010082a147981 */ /* 0x000e22000c1e1d00 */
[----:B------:R-:W-:Y:S01]  /*2c00*/  FMUL R73, R73, UR4 ;  /* 0x0000000449497c20 */ /* 0x000fe20008400000 */
[----:B------:R-:W-:Y:S01]  /*2c10*/  FMUL R76, R76, UR4 ;  /* 0x000000044c4c7c20 */ /* 0x000fe20008400000 */
[----:B------:R-:W-:Y:S01]  /*2c20*/  FMUL R75, R75, UR4 ;  /* 0x000000044b4b7c20 */ /* 0x000fe20008400000 */
[----:B------:R-:W-:Y:S01]  /*2c30*/  FMUL R78, R78, UR4 ;  /* 0x000000044e4e7c20 */ /* 0x000fe20008400000 */
[----:B------:R-:W-:Y:S01]  /*2c40*/  FMUL R69, R69, UR4 ;  /* 0x0000000445457c20 */ /* 0x000fe20008400000 */
[----:B------:R-:W-:Y:S01]  /*2c50*/  FMUL R72, R72, UR4 ;  /* 0x0000000448487c20 */ /* 0x000fe20008400000 */
[----:B------:R-:W-:Y:S01]  /*2c60*/  FMUL R71, R71, UR4 ;  /* 0x0000000447477c20 */ /* 0x000fe20008400000 */
[----:B------:R-:W-:Y:S01]  /*2c70*/  FMUL R74, R74, UR4 ;  /* 0x000000044a4a7c20 */ /* 0x000fe20008400000 */
[----:B--2---:R-:W-:Y:S01]  /*2c80*/  FFMA R28, R28, UR5, R73 ;  /* 0x000000051c1c7c23 */ /* 0x004fe20008000049 */
[----:B------:R-:W-:Y:S01]  /*2c90*/  SHF.L.U32 R73, R39, 0x1, RZ ;  /* 0x0000000127497819 */ /* 0x000fe200000006ff */
[----:B------:R-:W-:Y:S01]  /*2ca0*/  FFMA R29, R29, UR5, R76 ;  /* 0x000000051d1d7c23 */ /* 0x000fe2000800004c */
[----:B------:R-:W-:Y:S01]  /*2cb0*/  FFMA R30, R30, UR5, R75 ;  /* 0x000000051e1e7c23 */ /* 0x000fe2000800004b */
[----:B------:R-:W-:Y:S01]  /*2cc0*/  FFMA R31, R31, UR5, R78 ;  /* 0x000000051f1f7c23 */ /* 0x000fe2000800004e */
[----:B0-----:R-:W-:Y:S01]  /*2cd0*/  FFMA R32, R20, UR5, R69 ;  /* 0x0000000514207c23 */ /* 0x001fe20008000045 */
[----:B------:R-:W-:Y:S01]  /*2ce0*/  FFMA R33, R21, UR5, R72 ;  /* 0x0000000515217c23 */ /* 0x000fe20008000048 */
[----:B------:R-:W-:Y:S01]  /*2cf0*/  FFMA R34, R22, UR5, R71 ;  /* 0x0000000516227c23 */ /* 0x000fe20008000047 */
[----:B------:R-:W-:Y:S01]  /*2d00*/  FFMA R35, R23, UR5, R74 ;  /* 0x0000000517237c23 */ /* 0x000fe2000800004a */
[----:B------:R-:W-:Y:S01]  /*2d10*/  IMAD.WIDE R72, R73, 0x4, R40 ;  /* 0x0000000449487825 */ /* 0x000fe200078e0228 */
[----:B------:R-:W-:Y:S04]  /*2d20*/  STG.E.128 desc[UR8][R42.64], R28 ;  /* 0x0000001c2a007986 */ /* 0x000fe8000c101d08 */
[----:B------:R0:W-:Y:S04]  /*2d30*/  STG.E.128 desc[UR8][R42.64+0x10], R32 ;  /* 0x000010202a007986 */ /* 0x0001e8000c101d08 */
[----:B------:R-:W2:Y:S04]  /*2d40*/  LDG.E.128 R24, desc[UR8][R72.64] ;  /* 0x0000000848187981 */ /* 0x000ea8000c1e1d00 */
[----:B------:R-:W3:Y:S01]  /*2d50*/  LDG.E.128 R20, desc[UR8][R72.64+0x10] ;  /* 0x0000100848147981 */ /* 0x000ee2000c1e1d00 */
        /* <DEDUP_REMOVED lines=8> */
[----:B0-----:R-:W-:-:S05]  /*2de0*/  LEA R43, R39, R39, 0x1 ;  /* 0x00000027272b7211 */ /* 0x001fca00078e08ff */
[----:B------:R-:W-:-:S04]  /*2df0*/  IMAD.WIDE R42, R43, 0x4, R40 ;  /* 0x000000042b2a7825 */ /* 0x000fc800078e0228 */
[----:B--2---:R-:W-:Y:S01]  /*2e00*/  FFMA R24, R24, UR5, R67 ;  /* 0x0000000518187c23 */ /* 0x004fe20008000043 */
[----:B------:R-:W-:Y:S01]  /*2e10*/  FFMA R25, R25, UR5, R70 ;  /* 0x0000000519197c23 */ /* 0x000fe20008000046 */
[----:B------:R-:W-:Y:S01]  /*2e20*/  FFMA R26, R26, UR5, R63 ;  /* 0x000000051a1a7c23 */ /* 0x000fe2000800003f */
[----:B------:R-:W-:Y:S01]  /*2e30*/  FFMA R27, R27, UR5, R68 ;  /* 0x000000051b1b7c23 */ /* 0x000fe20008000044 */
[----:B---3--:R-:W-:Y:S01]  /*2e40*/  FFMA R32, R20, UR5, R65 ;  /* 0x0000000514207c23 */ /* 0x008fe20008000041 */
        /* <DEDUP_REMOVED lines=47> */
[----:B------:R0:W-:Y:S04]  /*3140*/  STG.E.128 desc[UR8][R56.64], R24 ;  /* 0x0000001838007986 */ /* 0x0001e8000c101d08 */
        /* <DEDUP_REMOVED lines=11> */
[----:B------:R-:W-:Y:S01]  /*3200*/  FMUL R45, R12, UR4 ;  /* 0x000000040c2d7c20 */ /* 0x000fe20008400000 */
[----:B------:R-:W-:Y:S01]  /*3210*/  FFMA R29, R29, UR5, R8 ;  /* 0x000000051d1d7c23 */ /* 0x000fe20008000008 */
[----:B------:R-:W-:Y:S01]  /*3220*/  FFMA R31, R31, UR5, R14 ;  /* 0x000000051f1f7c23 */ /* 0x000fe2000800000e */
[----:B---3--:R-:W-:Y:S01]  /*3230*/  FFMA R32, R32, UR5, R13 ;  /* 0x0000000520207c23 */ /* 0x008fe2000800000d */
[----:B------:R-:W-:-:S02]  /*3240*/  IMAD R13, R39, 0x6, RZ ;  /* 0x00000006270d7824 */ /* 0x000fc400078e02ff */
[----:B------:R-:W-:Y:S01]  /*3250*/  FFMA R30, R30, UR5, R45 ;  /* 0x000000051e1e7c23 */ /* 0x000fe2000800002d */
[----:B------:R-:W-:Y:S01]  /*3260*/  FFMA R33, R33, UR5, R16 ;  /* 0x0000000521217c23 */ /* 0x000fe20008000010 */
[----:B------:R-:W-:Y:S01]  /*3270*/  FFMA R34, R34, UR5, R11 ;  /* 0x0000000522227c23 */ /* 0x000fe2000800000b */
[----:B------:R-:W-:Y:S01]  /*3280*/  FFMA R35, R35, UR5, R36 ;  /* 0x0000000523237c23 */ /* 0x000fe20008000024 */
[----:B------:R-:W-:Y:S01]  /*3290*/  IMAD.WIDE R10, R13, 0x4, R40 ;  /* 0x000000040d0a7825 */ /* 0x000fe200078e0228 */
[----:B------:R2:W-:Y:S04]  /*32a0*/  STG.E.128 desc[UR8][R42.64], R28 ;  /* 0x0000001c2a007986 */ /* 0x0005e8000c101d08 */
[----:B------:R-:W-:Y:S04]  /*32b0*/  STG.E.128 desc[UR8][R42.64+0x10], R32 ;  /* 0x000010202a007986 */ /* 0x000fe8000c101d08 */
[----:B0-----:R-:W3:Y:S04]  /*32c0*/  LDG.E.128 R24, desc[UR8][R10.64] ;  /* 0x000000080a187981 */ /* 0x001ee8000c1e1d00 */
[----:B-1----:R-:W4:Y:S01]  /*32d0*/  LDG.E.128 R20, desc[UR8][R10.64+0x10] ;  /* 0x000010080a147981 */ /* 0x002f22000c1e1d00 */
        /* <DEDUP_REMOVED lines=8> */
[----:B------:R-:W-:-:S05]  /*3360*/  LEA R39, R39, -R39, 0x3 ;  /* 0x8000002727277211 */ /* 0x000fca00078e18ff */
[----:B------:R-:W-:-:S04]  /*3370*/  IMAD.WIDE R40, R39, 0x4, R40 ;  /* 0x0000000427287825 */ /* 0x000fc800078e0228 */
[----:B---3--:R-:W-:Y:S01]  /*3380*/  FFMA R24, R24, UR5, R9 ;  /* 0x0000000518187c23 */ /* 0x008fe20008000009 */
[----:B------:R-:W-:Y:S01]  /*3390*/  FFMA R25, R25, UR5, R8 ;  /* 0x0000000519197c23 */ /* 0x000fe20008000008 */
[----:B------:R-:W-:Y:S01]  /*33a0*/  FFMA R26, R26, UR5, R5 ;  /* 0x000000051a1a7c23 */ /* 0x000fe20008000005 */
[----:B------:R-:W-:Y:S01]  /*33b0*/  FFMA R27, R27, UR5, R12 ;  /* 0x000000051b1b7c23 */ /* 0x000fe2000800000c */
[----:B----4-:R-:W-:Y:S01]  /*33c0*/  FFMA R20, R20, UR5, R15 ;  /* 0x0000000514147c23 */ /* 0x010fe2000800000f */
[----:B------:R-:W-:Y:S01]  /*33d0*/  FFMA R21, R21, UR5, R18 ;  /* 0x0000000515157c23 */ /* 0x000fe20008000012 */
[----:B------:R-:W-:Y:S01]  /*33e0*/  FFMA R22, R22, UR5, R17 ;  /* 0x0000000516167c23 */ /* 0x000fe20008000011 */
[----:B------:R-:W-:Y:S01]  /*33f0*/  FFMA R23, R23, UR5, R38 ;  /* 0x0000000517177c23 */ /* 0x000fe20008000026 */
[----:B------:R-:W-:Y:S04]  /*3400*/  STG.E.128 desc[UR8][R10.64], R24 ;  /* 0x000000180a007986 */ /* 0x000fe8000c101d08 */
[----:B------:R-:W-:Y:S04]  /*3410*/  STG.E.128 desc[UR8][R10.64+0x10], R20 ;  /* 0x000010140a007986 */ /* 0x000fe8000c101d08 */
[----:B------:R-:W3:Y:S04]  /*3420*/  LDG.E.128 R12, desc[UR8][R40.64] ;  /* 0x00000008280c7981 */ /* 0x000ee8000c1e1d00 */
[----:B--2---:R-:W2:Y:S01]  /*3430*/  LDG.E.128 R28, desc[UR8][R40.64+0x10] ;  /* 0x00001008281c7981 */ /* 0x004ea2000c1e1d00 */
        /* <DEDUP_REMOVED lines=8> */
[----:B---3--:R-:W-:Y:S01]  /*34c0*/  FFMA R12, R12, UR5, R3 ;  /* 0x000000050c0c7c23 */ /* 0x008fe20008000003 */
        /* <DEDUP_REMOVED lines=8> */
[----:B------:R-:W-:Y:S01]  /*3550*/  STG.E.128 desc[UR8][R40.64+0x10], R28 ;  /* 0x0000101c28007986 */ /* 0x000fe2000c101d08 */
[----:B------:R-:W-:Y:S05]  /*3560*/  EXIT ;  /* 0x000000000000794d */ /* 0x000fea0003800000 */
.L_x_2:
[----:B------:R-:W-:-:S00]  /*3570*/  BRA `(.L_x_2) ;  /* 0xfffffffc00fc7947 */ /* 0x000fc0000383ffff */
[----:B------:R-:W-:-:S00]  /*3580*/  NOP ;  /* 0x0000000000007918 */ /* 0x000fc00000000000 */
[----:B------:R-:W-:-:S00]  /*3590*/  NOP ;  /* 0x0000000000007918 */ /* 0x000fc00000000000 */
[----:B------:R-:W-:-:S00]  /*35a0*/  NOP ;  /* 0x0000000000007918 */ /* 0x000fc00000000000 */
[----:B------:R-:W-:-:S00]  /*35b0*/  NOP ;  /* 0x0000000000007918 */ /* 0x000fc00000000000 */
[----:B------:R-:W-:-:S00]  /*35c0*/  NOP ;  /* 0x0000000000007918 */ /* 0x000fc00000000000 */
[----:B------:R-:W-:-:S00]  /*35d0*/  NOP ;  /* 0x0000000000007918 */ /* 0x000fc00000000000 */
[----:B------:R-:W-:-:S00]  /*35e0*/  NOP ;  /* 0x0000000000007918 */ /* 0x000fc00000000000 */
[----:B------:R-:W-:-:S00]  /*35f0*/  NOP ;  /* 0x0000000000007918 */ /* 0x000fc00000000000 */
.L_x_3:


//--------------------- .nv.shared._Z9matrixMulPKfS0_Pfiiiff --------------------------
	.section	.nv.shared._Z9matrixMulPKfS0_Pfiiiff,"aw",@nobits
	.sectionflags	@""
	.align	4
.nv.shared._Z9matrixMulPKfS0_Pfiiiff:
	.zero		9216


//--------------------- .nv.shared.reserved.0     --------------------------
	.section	.nv.shared.reserved.0,"aw",@nobits
	.weak		__nv_reservedSMEM_offset_0_alias
	.size		__nv_reservedSMEM_offset_0_alias, 0, 64
	.other		__nv_reservedSMEM_offset_0_alias,@"STO_CUDA_RESERVED_SHARED STV_DEFAULT"
__nv_reservedSMEM_offset_0_alias:
	.zero		0
	.zero		64


//--------------------- .nv.constant0._Z9matrixMulPKfS0_Pfiiiff --------------------------
	.section	.nv.constant0._Z9matrixMulPKfS0_Pfiiiff,"a",@progbits
	.sectionflags	@""
	.align	4
.nv.constant0._Z9matrixMulPKfS0_Pfiiiff:
	.zero		940


//--------------------- SYMBOLS --------------------------

	.type		.nv.reservedSmem.offset0,@object
	.size		.nv.reservedSmem.offset0,0x4
	.type		.nv.reservedSmem.cap,@object
	.size		.nv.reservedSmem.cap,0x4
